//
// Generated by NVIDIA NVVM Compiler
//
// Compiler Build ID: CL-36424714
// Cuda compilation tools, release 13.0, V13.0.88
// Based on NVVM 20.0.0
//

.version 9.0
.target sm_100
.address_size 64

	// .globl	_Z8piKernelmPiP17curandStateXORWOWi
.global .align 4 .b8 precalc_xorwow_matrix[102400];
.global .align 4 .b8 precalc_xorwow_offset_matrix[102400];
.global .align 4 .b8 mrg32k3aM1[2304];
.global .align 4 .b8 mrg32k3aM2[2304];
.global .align 4 .b8 mrg32k3aM1SubSeq[2016];
.global .align 4 .b8 mrg32k3aM2SubSeq[2016];
.global .align 4 .b8 mrg32k3aM1Seq[2304];
.global .align 4 .b8 mrg32k3aM2Seq[2304];
.const .align 8 .b8 __cr_lgamma_table[72];

.visible .entry _Z8piKernelmPiP17curandStateXORWOWi(
	.param .u64 _Z8piKernelmPiP17curandStateXORWOWi_param_0,
	.param .u64 .ptr .align 1 _Z8piKernelmPiP17curandStateXORWOWi_param_1,
	.param .u64 .ptr .align 1 _Z8piKernelmPiP17curandStateXORWOWi_param_2,
	.param .u32 _Z8piKernelmPiP17curandStateXORWOWi_param_3
)
{
	.reg .pred 	%p<35>;
	.reg .b32 	%r<627>;
	.reg .b32 	%f<21>;
	.reg .b64 	%rd<22>;
	.reg .b64 	%fd<26>;

	ld.param.u64 	%rd8, [_Z8piKernelmPiP17curandStateXORWOWi_param_1];
	ld.param.u64 	%rd9, [_Z8piKernelmPiP17curandStateXORWOWi_param_2];
	ld.param.u32 	%r259, [_Z8piKernelmPiP17curandStateXORWOWi_param_3];
	cvta.to.global.u64 	%rd10, %rd9;
	mov.u32 	%r260, %ctaid.x;
	mov.u32 	%r261, %ntid.x;
	mov.u32 	%r262, %tid.x;
	mad.lo.s32 	%r263, %r260, %r261, %r262;
	cvt.s64.s32 	%rd1, %r263;
	mul.wide.s32 	%rd11, %r263, 48;
	add.s64 	%rd2, %rd10, %rd11;
	xor.b32  	%r264, %r263, -1429050551;
	mul.lo.s32 	%r1, %r264, 1099087573;
	setp.gt.s32 	%p1, %r263, -1;
	selp.b32 	%r2, -644748465, -1947113066, %p1;
	add.s32 	%r265, %r2, %r1;
	add.s32 	%r3, %r265, 6615241;
	add.s32 	%r505, %r1, 123456789;
	st.global.v2.u32 	[%rd2], {%r3, %r505};
	xor.b32  	%r504, %r1, 362436069;
	add.s32 	%r503, %r2, 521288629;
	st.global.v2.u32 	[%rd2+8], {%r504, %r503};
	xor.b32  	%r502, %r2, 88675123;
	add.s32 	%r501, %r1, 5783321;
	st.global.v2.u32 	[%rd2+16], {%r502, %r501};
	setp.eq.s32 	%p2, %r263, 0;
	@%p2 bra 	$L__BB0_42;
	mov.b32 	%r487, 0;
	mov.u64 	%rd21, %rd1;
$L__BB0_2:
	and.b64  	%rd4, %rd21, 3;
	setp.eq.s64 	%p3, %rd4, 0;
	@%p3 bra 	$L__BB0_41;
	mul.wide.u32 	%rd12, %r487, 3200;
	mov.u64 	%rd13, precalc_xorwow_matrix;
	add.s64 	%rd5, %rd13, %rd12;
	cvt.u32.u64 	%r15, %rd4;
	mov.b32 	%r488, 0;
$L__BB0_4:
	mov.b32 	%r501, 0;
	mov.u32 	%r502, %r501;
	mov.u32 	%r503, %r501;
	mov.u32 	%r504, %r501;
	mov.u32 	%r505, %r501;
	mov.u32 	%r494, %r501;
$L__BB0_5:
	mul.wide.u32 	%rd14, %r494, 4;
	add.s64 	%rd15, %rd2, %rd14;
	ld.global.u32 	%r23, [%rd15+4];
	shl.b32 	%r24, %r494, 5;
	mov.b32 	%r500, 0;
$L__BB0_6:
	.pragma "nounroll";
	shr.u32 	%r270, %r23, %r500;
	and.b32  	%r271, %r270, 1;
	setp.eq.b32 	%p4, %r271, 1;
	not.pred 	%p5, %p4;
	add.s32 	%r272, %r24, %r500;
	mul.lo.s32 	%r273, %r272, 5;
	mul.wide.u32 	%rd16, %r273, 4;
	add.s64 	%rd6, %rd5, %rd16;
	@%p5 bra 	$L__BB0_8;
	ld.global.u32 	%r274, [%rd6];
	xor.b32  	%r505, %r505, %r274;
	ld.global.u32 	%r275, [%rd6+4];
	xor.b32  	%r504, %r504, %r275;
	ld.global.u32 	%r276, [%rd6+8];
	xor.b32  	%r503, %r503, %r276;
	ld.global.u32 	%r277, [%rd6+12];
	xor.b32  	%r502, %r502, %r277;
	ld.global.u32 	%r278, [%rd6+16];
	xor.b32  	%r501, %r501, %r278;
$L__BB0_8:
	and.b32  	%r280, %r270, 2;
	setp.eq.s32 	%p6, %r280, 0;
	@%p6 bra 	$L__BB0_10;
	ld.global.u32 	%r281, [%rd6+20];
	xor.b32  	%r505, %r505, %r281;
	ld.global.u32 	%r282, [%rd6+24];
	xor.b32  	%r504, %r504, %r282;
	ld.global.u32 	%r283, [%rd6+28];
	xor.b32  	%r503, %r503, %r283;
	ld.global.u32 	%r284, [%rd6+32];
	xor.b32  	%r502, %r502, %r284;
	ld.global.u32 	%r285, [%rd6+36];
	xor.b32  	%r501, %r501, %r285;
$L__BB0_10:
	and.b32  	%r287, %r270, 4;
	setp.eq.s32 	%p7, %r287, 0;
	@%p7 bra 	$L__BB0_12;
	ld.global.u32 	%r288, [%rd6+40];
	xor.b32  	%r505, %r505, %r288;
	ld.global.u32 	%r289, [%rd6+44];
	xor.b32  	%r504, %r504, %r289;
	ld.global.u32 	%r290, [%rd6+48];
	xor.b32  	%r503, %r503, %r290;
	ld.global.u32 	%r291, [%rd6+52];
	xor.b32  	%r502, %r502, %r291;
	ld.global.u32 	%r292, [%rd6+56];
	xor.b32  	%r501, %r501, %r292;
$L__BB0_12:
	and.b32  	%r294, %r270, 8;
	setp.eq.s32 	%p8, %r294, 0;
	@%p8 bra 	$L__BB0_14;
	ld.global.u32 	%r295, [%rd6+60];
	xor.b32  	%r505, %r505, %r295;
	ld.global.u32 	%r296, [%rd6+64];
	xor.b32  	%r504, %r504, %r296;
	ld.global.u32 	%r297, [%rd6+68];
	xor.b32  	%r503, %r503, %r297;
	ld.global.u32 	%r298, [%rd6+72];
	xor.b32  	%r502, %r502, %r298;
	ld.global.u32 	%r299, [%rd6+76];
	xor.b32  	%r501, %r501, %r299;
$L__BB0_14:
	and.b32  	%r301, %r270, 16;
	setp.eq.s32 	%p9, %r301, 0;
	@%p9 bra 	$L__BB0_16;
	ld.global.u32 	%r302, [%rd6+80];
	xor.b32  	%r505, %r505, %r302;
	ld.global.u32 	%r303, [%rd6+84];
	xor.b32  	%r504, %r504, %r303;
	ld.global.u32 	%r304, [%rd6+88];
	xor.b32  	%r503, %r503, %r304;
	ld.global.u32 	%r305, [%rd6+92];
	xor.b32  	%r502, %r502, %r305;
	ld.global.u32 	%r306, [%rd6+96];
	xor.b32  	%r501, %r501, %r306;
$L__BB0_16:
	and.b32  	%r308, %r270, 32;
	setp.eq.s32 	%p10, %r308, 0;
	@%p10 bra 	$L__BB0_18;
	ld.global.u32 	%r309, [%rd6+100];
	xor.b32  	%r505, %r505, %r309;
	ld.global.u32 	%r310, [%rd6+104];
	xor.b32  	%r504, %r504, %r310;
	ld.global.u32 	%r311, [%rd6+108];
	xor.b32  	%r503, %r503, %r311;
	ld.global.u32 	%r312, [%rd6+112];
	xor.b32  	%r502, %r502, %r312;
	ld.global.u32 	%r313, [%rd6+116];
	xor.b32  	%r501, %r501, %r313;
$L__BB0_18:
	and.b32  	%r315, %r270, 64;
	setp.eq.s32 	%p11, %r315, 0;
	@%p11 bra 	$L__BB0_20;
	ld.global.u32 	%r316, [%rd6+120];
	xor.b32  	%r505, %r505, %r316;
	ld.global.u32 	%r317, [%rd6+124];
	xor.b32  	%r504, %r504, %r317;
	ld.global.u32 	%r318, [%rd6+128];
	xor.b32  	%r503, %r503, %r318;
	ld.global.u32 	%r319, [%rd6+132];
	xor.b32  	%r502, %r502, %r319;
	ld.global.u32 	%r320, [%rd6+136];
	xor.b32  	%r501, %r501, %r320;
$L__BB0_20:
	and.b32  	%r322, %r270, 128;
	setp.eq.s32 	%p12, %r322, 0;
	@%p12 bra 	$L__BB0_22;
	ld.global.u32 	%r323, [%rd6+140];
	xor.b32  	%r505, %r505, %r323;
	ld.global.u32 	%r324, [%rd6+144];
	xor.b32  	%r504, %r504, %r324;
	ld.global.u32 	%r325, [%rd6+148];
	xor.b32  	%r503, %r503, %r325;
	ld.global.u32 	%r326, [%rd6+152];
	xor.b32  	%r502, %r502, %r326;
	ld.global.u32 	%r327, [%rd6+156];
	xor.b32  	%r501, %r501, %r327;
$L__BB0_22:
	and.b32  	%r329, %r270, 256;
	setp.eq.s32 	%p13, %r329, 0;
	@%p13 bra 	$L__BB0_24;
	ld.global.u32 	%r330, [%rd6+160];
	xor.b32  	%r505, %r505, %r330;
	ld.global.u32 	%r331, [%rd6+164];
	xor.b32  	%r504, %r504, %r331;
	ld.global.u32 	%r332, [%rd6+168];
	xor.b32  	%r503, %r503, %r332;
	ld.global.u32 	%r333, [%rd6+172];
	xor.b32  	%r502, %r502, %r333;
	ld.global.u32 	%r334, [%rd6+176];
	xor.b32  	%r501, %r501, %r334;
$L__BB0_24:
	and.b32  	%r336, %r270, 512;
	setp.eq.s32 	%p14, %r336, 0;
	@%p14 bra 	$L__BB0_26;
	ld.global.u32 	%r337, [%rd6+180];
	xor.b32  	%r505, %r505, %r337;
	ld.global.u32 	%r338, [%rd6+184];
	xor.b32  	%r504, %r504, %r338;
	ld.global.u32 	%r339, [%rd6+188];
	xor.b32  	%r503, %r503, %r339;
	ld.global.u32 	%r340, [%rd6+192];
	xor.b32  	%r502, %r502, %r340;
	ld.global.u32 	%r341, [%rd6+196];
	xor.b32  	%r501, %r501, %r341;
$L__BB0_26:
	and.b32  	%r343, %r270, 1024;
	setp.eq.s32 	%p15, %r343, 0;
	@%p15 bra 	$L__BB0_28;
	ld.global.u32 	%r344, [%rd6+200];
	xor.b32  	%r505, %r505, %r344;
	ld.global.u32 	%r345, [%rd6+204];
	xor.b32  	%r504, %r504, %r345;
	ld.global.u32 	%r346, [%rd6+208];
	xor.b32  	%r503, %r503, %r346;
	ld.global.u32 	%r347, [%rd6+212];
	xor.b32  	%r502, %r502, %r347;
	ld.global.u32 	%r348, [%rd6+216];
	xor.b32  	%r501, %r501, %r348;
$L__BB0_28:
	and.b32  	%r350, %r270, 2048;
	setp.eq.s32 	%p16, %r350, 0;
	@%p16 bra 	$L__BB0_30;
	ld.global.u32 	%r351, [%rd6+220];
	xor.b32  	%r505, %r505, %r351;
	ld.global.u32 	%r352, [%rd6+224];
	xor.b32  	%r504, %r504, %r352;
	ld.global.u32 	%r353, [%rd6+228];
	xor.b32  	%r503, %r503, %r353;
	ld.global.u32 	%r354, [%rd6+232];
	xor.b32  	%r502, %r502, %r354;
	ld.global.u32 	%r355, [%rd6+236];
	xor.b32  	%r501, %r501, %r355;
$L__BB0_30:
	and.b32  	%r357, %r270, 4096;
	setp.eq.s32 	%p17, %r357, 0;
	@%p17 bra 	$L__BB0_32;
	ld.global.u32 	%r358, [%rd6+240];
	xor.b32  	%r505, %r505, %r358;
	ld.global.u32 	%r359, [%rd6+244];
	xor.b32  	%r504, %r504, %r359;
	ld.global.u32 	%r360, [%rd6+248];
	xor.b32  	%r503, %r503, %r360;
	ld.global.u32 	%r361, [%rd6+252];
	xor.b32  	%r502, %r502, %r361;
	ld.global.u32 	%r362, [%rd6+256];
	xor.b32  	%r501, %r501, %r362;
$L__BB0_32:
	and.b32  	%r364, %r270, 8192;
	setp.eq.s32 	%p18, %r364, 0;
	@%p18 bra 	$L__BB0_34;
	ld.global.u32 	%r365, [%rd6+260];
	xor.b32  	%r505, %r505, %r365;
	ld.global.u32 	%r366, [%rd6+264];
	xor.b32  	%r504, %r504, %r366;
	ld.global.u32 	%r367, [%rd6+268];
	xor.b32  	%r503, %r503, %r367;
	ld.global.u32 	%r368, [%rd6+272];
	xor.b32  	%r502, %r502, %r368;
	ld.global.u32 	%r369, [%rd6+276];
	xor.b32  	%r501, %r501, %r369;
$L__BB0_34:
	and.b32  	%r371, %r270, 16384;
	setp.eq.s32 	%p19, %r371, 0;
	@%p19 bra 	$L__BB0_36;
	ld.global.u32 	%r372, [%rd6+280];
	xor.b32  	%r505, %r505, %r372;
	ld.global.u32 	%r373, [%rd6+284];
	xor.b32  	%r504, %r504, %r373;
	ld.global.u32 	%r374, [%rd6+288];
	xor.b32  	%r503, %r503, %r374;
	ld.global.u32 	%r375, [%rd6+292];
	xor.b32  	%r502, %r502, %r375;
	ld.global.u32 	%r376, [%rd6+296];
	xor.b32  	%r501, %r501, %r376;
$L__BB0_36:
	and.b32  	%r378, %r270, 32768;
	setp.eq.s32 	%p20, %r378, 0;
	@%p20 bra 	$L__BB0_38;
	ld.global.u32 	%r379, [%rd6+300];
	xor.b32  	%r505, %r505, %r379;
	ld.global.u32 	%r380, [%rd6+304];
	xor.b32  	%r504, %r504, %r380;
	ld.global.u32 	%r381, [%rd6+308];
	xor.b32  	%r503, %r503, %r381;
	ld.global.u32 	%r382, [%rd6+312];
	xor.b32  	%r502, %r502, %r382;
	ld.global.u32 	%r383, [%rd6+316];
	xor.b32  	%r501, %r501, %r383;
$L__BB0_38:
	add.s32 	%r500, %r500, 16;
	setp.ne.s32 	%p21, %r500, 32;
	@%p21 bra 	$L__BB0_6;
	mad.lo.s32 	%r384, %r494, -31, %r24;
	add.s32 	%r494, %r384, 1;
	setp.ne.s32 	%p22, %r494, 5;
	@%p22 bra 	$L__BB0_5;
	st.global.u32 	[%rd2+4], %r505;
	st.global.u32 	[%rd2+8], %r504;
	st.global.u32 	[%rd2+12], %r503;
	st.global.u32 	[%rd2+16], %r502;
	st.global.u32 	[%rd2+20], %r501;
	add.s32 	%r488, %r488, 1;
	setp.lt.u32 	%p23, %r488, %r15;
	@%p23 bra 	$L__BB0_4;
$L__BB0_41:
	shr.u64 	%rd7, %rd21, 2;
	add.s32 	%r487, %r487, 1;
	setp.gt.u64 	%p24, %rd21, 3;
	mov.u64 	%rd21, %rd7;
	@%p24 bra 	$L__BB0_2;
$L__BB0_42:
	mov.b32 	%r625, 0;
	st.global.v2.u32 	[%rd2+24], {%r625, %r625};
	st.global.u32 	[%rd2+32], %r625;
	mov.b64 	%rd17, 0;
	st.global.u64 	[%rd2+40], %rd17;
	setp.lt.s32 	%p25, %r259, 1;
	@%p25 bra 	$L__BB0_50;
	and.b32  	%r205, %r259, 3;
	setp.lt.u32 	%p26, %r259, 4;
	mov.b32 	%r625, 0;
	mov.u32 	%r605, %r3;
	@%p26 bra 	$L__BB0_46;
	add.s32 	%r592, %r265, 9514737;
	and.b32  	%r390, %r259, 2147483644;
	neg.s32 	%r591, %r390;
	mov.b32 	%r625, 0;
$L__BB0_45:
	mov.u32 	%r605, %r592;
	shr.u32 	%r391, %r505, 2;
	xor.b32  	%r392, %r391, %r505;
	shl.b32 	%r393, %r501, 4;
	shl.b32 	%r394, %r392, 1;
	xor.b32  	%r395, %r394, %r393;
	xor.b32  	%r396, %r395, %r392;
	xor.b32  	%r397, %r396, %r501;
	add.s32 	%r398, %r605, -2899496;
	add.s32 	%r399, %r398, %r397;
	add.s32 	%r400, %r399, 362437;
	cvt.rn.f32.u32 	%f1, %r400;
	fma.rn.f32 	%f2, %f1, 0f2F800000, 0f2F000000;
	cvt.f64.f32 	%fd1, %f2;
	shr.u32 	%r401, %r504, 2;
	xor.b32  	%r402, %r401, %r504;
	shl.b32 	%r403, %r397, 4;
	shl.b32 	%r404, %r402, 1;
	xor.b32  	%r405, %r404, %r403;
	xor.b32  	%r406, %r405, %r402;
	xor.b32  	%r407, %r406, %r397;
	add.s32 	%r408, %r398, %r407;
	add.s32 	%r409, %r408, 724874;
	cvt.rn.f32.u32 	%f3, %r409;
	fma.rn.f32 	%f4, %f3, 0f2F800000, 0f2F000000;
	cvt.f64.f32 	%fd2, %f4;
	mul.f64 	%fd3, %fd2, %fd2;
	fma.rn.f64 	%fd4, %fd1, %fd1, %fd3;
	sqrt.rn.f64 	%fd5, %fd4;
	setp.le.f64 	%p27, %fd5, 0d3FF0000000000000;
	selp.u32 	%r410, 1, 0, %p27;
	add.s32 	%r411, %r625, %r410;
	shr.u32 	%r412, %r503, 2;
	xor.b32  	%r413, %r412, %r503;
	shl.b32 	%r414, %r407, 4;
	shl.b32 	%r415, %r413, 1;
	xor.b32  	%r416, %r415, %r414;
	xor.b32  	%r417, %r416, %r413;
	xor.b32  	%r418, %r417, %r407;
	add.s32 	%r419, %r398, %r418;
	add.s32 	%r420, %r419, 1087311;
	cvt.rn.f32.u32 	%f5, %r420;
	fma.rn.f32 	%f6, %f5, 0f2F800000, 0f2F000000;
	cvt.f64.f32 	%fd6, %f6;
	shr.u32 	%r421, %r502, 2;
	xor.b32  	%r422, %r421, %r502;
	shl.b32 	%r423, %r418, 4;
	shl.b32 	%r424, %r422, 1;
	xor.b32  	%r425, %r424, %r423;
	xor.b32  	%r426, %r425, %r422;
	xor.b32  	%r505, %r426, %r418;
	add.s32 	%r427, %r398, %r505;
	add.s32 	%r428, %r427, 1449748;
	cvt.rn.f32.u32 	%f7, %r428;
	fma.rn.f32 	%f8, %f7, 0f2F800000, 0f2F000000;
	cvt.f64.f32 	%fd7, %f8;
	mul.f64 	%fd8, %fd7, %fd7;
	fma.rn.f64 	%fd9, %fd6, %fd6, %fd8;
	sqrt.rn.f64 	%fd10, %fd9;
	setp.le.f64 	%p28, %fd10, 0d3FF0000000000000;
	selp.u32 	%r429, 1, 0, %p28;
	add.s32 	%r430, %r411, %r429;
	shr.u32 	%r431, %r501, 2;
	xor.b32  	%r432, %r431, %r501;
	shl.b32 	%r433, %r505, 4;
	shl.b32 	%r434, %r432, 1;
	xor.b32  	%r435, %r434, %r433;
	xor.b32  	%r436, %r435, %r432;
	xor.b32  	%r504, %r436, %r505;
	add.s32 	%r437, %r398, %r504;
	add.s32 	%r438, %r437, 1812185;
	cvt.rn.f32.u32 	%f9, %r438;
	fma.rn.f32 	%f10, %f9, 0f2F800000, 0f2F000000;
	cvt.f64.f32 	%fd11, %f10;
	shr.u32 	%r439, %r397, 2;
	xor.b32  	%r440, %r439, %r397;
	shl.b32 	%r441, %r504, 4;
	shl.b32 	%r442, %r440, 1;
	xor.b32  	%r443, %r442, %r441;
	xor.b32  	%r444, %r443, %r440;
	xor.b32  	%r503, %r444, %r504;
	add.s32 	%r445, %r398, %r503;
	add.s32 	%r446, %r445, 2174622;
	cvt.rn.f32.u32 	%f11, %r446;
	fma.rn.f32 	%f12, %f11, 0f2F800000, 0f2F000000;
	cvt.f64.f32 	%fd12, %f12;
	mul.f64 	%fd13, %fd12, %fd12;
	fma.rn.f64 	%fd14, %fd11, %fd11, %fd13;
	sqrt.rn.f64 	%fd15, %fd14;
	setp.le.f64 	%p29, %fd15, 0d3FF0000000000000;
	selp.u32 	%r447, 1, 0, %p29;
	add.s32 	%r448, %r430, %r447;
	shr.u32 	%r449, %r407, 2;
	xor.b32  	%r450, %r449, %r407;
	shl.b32 	%r451, %r503, 4;
	shl.b32 	%r452, %r450, 1;
	xor.b32  	%r453, %r452, %r451;
	xor.b32  	%r454, %r453, %r450;
	xor.b32  	%r502, %r454, %r503;
	add.s32 	%r455, %r398, %r502;
	add.s32 	%r456, %r455, 2537059;
	cvt.rn.f32.u32 	%f13, %r456;
	fma.rn.f32 	%f14, %f13, 0f2F800000, 0f2F000000;
	cvt.f64.f32 	%fd16, %f14;
	shr.u32 	%r457, %r418, 2;
	xor.b32  	%r458, %r457, %r418;
	shl.b32 	%r459, %r502, 4;
	shl.b32 	%r460, %r458, 1;
	xor.b32  	%r461, %r460, %r459;
	xor.b32  	%r462, %r461, %r458;
	xor.b32  	%r501, %r462, %r502;
	add.s32 	%r463, %r501, %r605;
	cvt.rn.f32.u32 	%f15, %r463;
	fma.rn.f32 	%f16, %f15, 0f2F800000, 0f2F000000;
	cvt.f64.f32 	%fd17, %f16;
	mul.f64 	%fd18, %fd17, %fd17;
	fma.rn.f64 	%fd19, %fd16, %fd16, %fd18;
	sqrt.rn.f64 	%fd20, %fd19;
	setp.le.f64 	%p30, %fd20, 0d3FF0000000000000;
	selp.u32 	%r464, 1, 0, %p30;
	add.s32 	%r625, %r448, %r464;
	add.s32 	%r592, %r605, 2899496;
	add.s32 	%r591, %r591, 4;
	setp.ne.s32 	%p31, %r591, 0;
	@%p31 bra 	$L__BB0_45;
$L__BB0_46:
	setp.eq.s32 	%p32, %r205, 0;
	@%p32 bra 	$L__BB0_49;
	add.s32 	%r613, %r605, 724874;
	neg.s32 	%r612, %r205;
	mov.u32 	%r617, %r504;
	mov.u32 	%r618, %r505;
$L__BB0_48:
	.pragma "nounroll";
	mov.u32 	%r505, %r503;
	mov.u32 	%r504, %r502;
	mov.u32 	%r503, %r501;
	shr.u32 	%r465, %r618, 2;
	xor.b32  	%r466, %r465, %r618;
	shl.b32 	%r467, %r503, 4;
	shl.b32 	%r468, %r466, 1;
	xor.b32  	%r469, %r468, %r467;
	xor.b32  	%r470, %r469, %r466;
	xor.b32  	%r502, %r470, %r503;
	add.s32 	%r471, %r613, %r502;
	add.s32 	%r472, %r471, -362437;
	cvt.rn.f32.u32 	%f17, %r472;
	fma.rn.f32 	%f18, %f17, 0f2F800000, 0f2F000000;
	cvt.f64.f32 	%fd21, %f18;
	shr.u32 	%r473, %r617, 2;
	xor.b32  	%r474, %r473, %r617;
	shl.b32 	%r475, %r502, 4;
	shl.b32 	%r476, %r474, 1;
	xor.b32  	%r477, %r476, %r475;
	xor.b32  	%r478, %r477, %r474;
	xor.b32  	%r501, %r478, %r502;
	add.s32 	%r479, %r613, %r501;
	cvt.rn.f32.u32 	%f19, %r479;
	fma.rn.f32 	%f20, %f19, 0f2F800000, 0f2F000000;
	cvt.f64.f32 	%fd22, %f20;
	mul.f64 	%fd23, %fd22, %fd22;
	fma.rn.f64 	%fd24, %fd21, %fd21, %fd23;
	sqrt.rn.f64 	%fd25, %fd24;
	setp.le.f64 	%p33, %fd25, 0d3FF0000000000000;
	selp.u32 	%r480, 1, 0, %p33;
	add.s32 	%r625, %r625, %r480;
	add.s32 	%r613, %r613, 724874;
	add.s32 	%r612, %r612, 1;
	setp.ne.s32 	%p34, %r612, 0;
	mov.u32 	%r617, %r504;
	mov.u32 	%r618, %r505;
	@%p34 bra 	$L__BB0_48;
$L__BB0_49:
	st.global.v2.u32 	[%rd2+8], {%r504, %r503};
	st.global.v2.u32 	[%rd2+16], {%r502, %r501};
	mad.lo.s32 	%r481, %r259, 724874, %r3;
	st.global.v2.u32 	[%rd2], {%r481, %r505};
$L__BB0_50:
	cvta.to.global.u64 	%rd18, %rd8;
	shl.b64 	%rd19, %rd1, 2;
	add.s64 	%rd20, %rd18, %rd19;
	st.global.u32 	[%rd20], %r625;
	ret;

}


// ===== COMPILED SASS (sm_100) =====

	.target	sm_100

	.elftype	@"ET_EXEC"


//--------------------- .note.nv.tkinfo           --------------------------
	.section	.note.nv.tkinfo,"",@"SHT_NOTE"
	.sectionflags	@"SHF_NOTE_NV_TKINFO"
	.tkinfo
        /*0018*/ 	.word	0x00000002
        /*0030*/ 	.string	""
        /*0030*/ 	.string	"ptxas"
        /*0030*/ 	.string	"Cuda compilation tools, release 13.0, V13.0.88"
        /*0030*/ 	.string	"Build cuda_13.0.r13.0/compiler.36424714_0"
        /*0030*/ 	.string	"-arch sm_100 -m 64 "



//--------------------- .note.nv.cuinfo           --------------------------
	.section	.note.nv.cuinfo,"",@"SHT_NOTE"
	.sectionflags	@"SHF_NOTE_NV_CUINFO"
        /*0018*/ 	.short	0x0002
        /*001a*/ 	.short	0x0064
        /*001c*/ 	.short	0x0082
	.zero		2


//--------------------- .nv.info                  --------------------------
	.section	.nv.info,"",@"SHT_CUDA_INFO"
	.align	4


	//----- nvinfo : EIATTR_REGCOUNT
	.align		4
        /*0000*/ 	.byte	0x04, 0x2f
        /*0002*/ 	.short	(.L_10 - .L_9)
	.align		4
.L_9:
        /*0004*/ 	.word	index@(_Z8piKernelmPiP17curandStateXORWOWi)
        /*0008*/ 	.word	0x00000022


	//----- nvinfo : EIATTR_FRAME_SIZE
	.align		4
.L_10:
        /*000c*/ 	.byte	0x04, 0x11
        /*000e*/ 	.short	(.L_12 - .L_11)
	.align		4
.L_11:
        /*0010*/ 	.word	index@($__internal_0_$__cuda_sm20_dsqrt_rn_f64_mediumpath_v1)
        /*0014*/ 	.word	0x00000000


	//----- nvinfo : EIATTR_FRAME_SIZE
	.align		4
.L_12:
        /*0018*/ 	.byte	0x04, 0x11
        /*001a*/ 	.short	(.L_14 - .L_13)
	.align		4
.L_13:
        /*001c*/ 	.word	index@(_Z8piKernelmPiP17curandStateXORWOWi)
        /*0020*/ 	.word	0x00000000


	//----- nvinfo : EIATTR_MIN_STACK_SIZE
	.align		4
.L_14:
        /*0024*/ 	.byte	0x04, 0x12
        /*0026*/ 	.short	(.L_16 - .L_15)
	.align		4
.L_15:
        /*0028*/ 	.word	index@(_Z8piKernelmPiP17curandStateXORWOWi)
        /*002c*/ 	.word	0x00000000
.L_16:


//--------------------- .nv.compat                --------------------------
	.section	.nv.compat,"",@"SHT_CUDA_COMPAT_INFO"
	.align	4
        /*0000*/ 	.byte	0x02, 0x09, 0x00, 0x00, 0x02, 0x02, 0x01, 0x00, 0x02, 0x05, 0x05, 0x00, 0x03, 0x07, 0x01, 0x01
        /*0010*/ 	.byte	0x02, 0x03, 0x00, 0x00, 0x02, 0x06, 0x01, 0x00, 0x04, 0x0b, 0x08, 0x00, 0x01, 0x00, 0x00, 0x00
        /*0020*/ 	.byte	0x00, 0x00, 0x00, 0x00


//--------------------- .nv.info._Z8piKernelmPiP17curandStateXORWOWi --------------------------
	.section	.nv.info._Z8piKernelmPiP17curandStateXORWOWi,"",@"SHT_CUDA_INFO"
	.sectionflags	@""
	.align	4


	//----- nvinfo : EIATTR_CUDA_API_VERSION
	.align		4
        /*0000*/ 	.byte	0x04, 0x37
        /*0002*/ 	.short	(.L_18 - .L_17)
.L_17:
        /*0004*/ 	.word	0x00000082


	//----- nvinfo : EIATTR_KPARAM_INFO
	.align		4
.L_18:
        /*0008*/ 	.byte	0x04, 0x17
        /*000a*/ 	.short	(.L_20 - .L_19)
.L_19:
        /*000c*/ 	.word	0x00000000
        /*0010*/ 	.short	0x0003
        /*0012*/ 	.short	0x0018
        /*0014*/ 	.byte	0x00, 0xf0, 0x11, 0x00


	//----- nvinfo : EIATTR_KPARAM_INFO
	.align		4
.L_20:
        /*0018*/ 	.byte	0x04, 0x17
        /*001a*/ 	.short	(.L_22 - .L_21)
.L_21:
        /*001c*/ 	.word	0x00000000
        /*0020*/ 	.short	0x0002
        /*0022*/ 	.short	0x0010
        /*0024*/ 	.byte	0x00, 0xf5, 0x21, 0x00


	//----- nvinfo : EIATTR_KPARAM_INFO
	.align		4
.L_22:
        /*0028*/ 	.byte	0x04, 0x17
        /*002a*/ 	.short	(.L_24 - .L_23)
.L_23:
        /*002c*/ 	.word	0x00000000
        /*0030*/ 	.short	0x0001
        /*0032*/ 	.short	0x0008
        /*0034*/ 	.byte	0x00, 0xf5, 0x21, 0x00


	//----- nvinfo : EIATTR_KPARAM_INFO
	.align		4
.L_24:
        /*0038*/ 	.byte	0x04, 0x17
        /*003a*/ 	.short	(.L_26 - .L_25)
.L_25:
        /*003c*/ 	.word	0x00000000
        /*0040*/ 	.short	0x0000
        /*0042*/ 	.short	0x0000
        /*0044*/ 	.byte	0x00, 0xf0, 0x21, 0x00


	//----- nvinfo : EIATTR_SPARSE_MMA_MASK
	.align		4
.L_26:
        /*0048*/ 	.byte	0x03, 0x50
        /*004a*/ 	.short	0x0000


	//----- nvinfo : EIATTR_MAXREG_COUNT
	.align		4
        /*004c*/ 	.byte	0x03, 0x1b
        /*004e*/ 	.short	0x00ff


	//----- nvinfo : EIATTR_MERCURY_ISA_VERSION
	.align		4
        /*0050*/ 	.byte	0x03, 0x5f
        /*0052*/ 	.short	0x0101


	//----- nvinfo : EIATTR_VRC_CTA_INIT_COUNT
	.align		4
        /*0054*/ 	.byte	0x02, 0x4a
	.zero		1
	.zero		1


	//----- nvinfo : EIATTR_EXIT_INSTR_OFFSETS
	.align		4
        /*0058*/ 	.byte	0x04, 0x1c
        /*005a*/ 	.short	(.L_28 - .L_27)


	//   ....[0]....
.L_27:
        /*005c*/ 	.word	0x000022d0


	//----- nvinfo : EIATTR_CRS_STACK_SIZE
	.align		4
.L_28:
        /*0060*/ 	.byte	0x04, 0x1e
        /*0062*/ 	.short	(.L_30 - .L_29)
.L_29:
        /*0064*/ 	.word	0x00000000


	//----- nvinfo : EIATTR_CBANK_PARAM_SIZE
	.align		4
.L_30:
        /*0068*/ 	.byte	0x03, 0x19
        /*006a*/ 	.short	0x001c


	//----- nvinfo : EIATTR_PARAM_CBANK
	.align		4
        /*006c*/ 	.byte	0x04, 0x0a
        /*006e*/ 	.short	(.L_32 - .L_31)
	.align		4
.L_31:
        /*0070*/ 	.word	index@(.nv.constant0._Z8piKernelmPiP17curandStateXORWOWi)
        /*0074*/ 	.short	0x0380
        /*0076*/ 	.short	0x001c


	//----- nvinfo : EIATTR_SW_WAR
	.align		4
.L_32:
        /*0078*/ 	.byte	0x04, 0x36
        /*007a*/ 	.short	(.L_34 - .L_33)
.L_33:
        /*007c*/ 	.word	0x00000008
.L_34:


//--------------------- .nv.callgraph             --------------------------
	.section	.nv.callgraph,"",@"SHT_CUDA_CALLGRAPH"
	.align	4
	.sectionentsize	8
	.align		4
        /*0000*/ 	.word	0x00000000
	.align		4
        /*0004*/ 	.word	0xffffffff
	.align		4
        /*0008*/ 	.word	0x00000000
	.align		4
        /*000c*/ 	.word	0xfffffffe
	.align		4
        /*0010*/ 	.word	0x00000000
	.align		4
        /*0014*/ 	.word	0xfffffffd
	.align		4
        /*0018*/ 	.word	0x00000000
	.align		4
        /*001c*/ 	.word	0xfffffffc


//--------------------- .nv.constant4             --------------------------
	.section	.nv.constant4,"a",@progbits
	.align	8
	.align		8
.nv.constant4:
        /*0000*/ 	.dword	precalc_xorwow_matrix
	.align		8
        /*0008*/ 	.dword	precalc_xorwow_offset_matrix
	.align		8
        /*0010*/ 	.dword	mrg32k3aM1
	.align		8
        /*0018*/ 	.dword	mrg32k3aM2
	.align		8
        /*0020*/ 	.dword	mrg32k3aM1SubSeq
	.align		8
        /*0028*/ 	.dword	mrg32k3aM2SubSeq
	.align		8
        /*0030*/ 	.dword	mrg32k3aM1Seq
	.align		8
        /*0038*/ 	.dword	mrg32k3aM2Seq


//--------------------- .nv.constant3             --------------------------
	.section	.nv.constant3,"a",@progbits
	.align	8
.nv.constant3:
	.type		__cr_lgamma_table,@object
	.size		__cr_lgamma_table,(.L_8 - __cr_lgamma_table)
__cr_lgamma_table:
        /*0000*/ 	.byte	0x00, 0x00, 0x00, 0x00, 0x00, 0x00, 0x00, 0x00, 0x00, 0x00, 0x00, 0x00, 0x00, 0x00, 0x00, 0x00
        /*0010*/ 	.byte	0xef, 0x39, 0xfa, 0xfe, 0x42, 0x2e, 0xe6, 0x3f, 0x02, 0x20, 0x2a, 0xfa, 0x0b, 0xab, 0xfc, 0x3f
        /*0020*/ 	.byte	0xf9, 0x2c, 0x92, 0x7c, 0xa7, 0x6c, 0x09, 0x40, 0xc9, 0x79, 0x44, 0x3c, 0x64, 0x26, 0x13, 0x40
        /*0030*/ 	.byte	0xca, 0x01, 0xcf, 0x3a, 0x27, 0x51, 0x1a, 0x40, 0x30, 0xcc, 0x2d, 0xf3, 0xe1, 0x0c, 0x21, 0x40
        /*0040*/ 	.byte	0x0d, 0xb7, 0xfc, 0x82, 0x8e, 0x35, 0x25, 0x40
.L_8:


//--------------------- .text._Z8piKernelmPiP17curandStateXORWOWi --------------------------
	.section	.text._Z8piKernelmPiP17curandStateXORWOWi,"ax",@progbits
	.align	128
        .global         _Z8piKernelmPiP17curandStateXORWOWi
        .type           _Z8piKernelmPiP17curandStateXORWOWi,@function
        .size           _Z8piKernelmPiP17curandStateXORWOWi,(.L_x_28 - _Z8piKernelmPiP17curandStateXORWOWi)
        .other          _Z8piKernelmPiP17curandStateXORWOWi,@"STO_CUDA_ENTRY STV_DEFAULT"
_Z8piKernelmPiP17curandStateXORWOWi:
.text._Z8piKernelmPiP17curandStateXORWOWi:
[----:B------:R-:W-:Y:S01]  /*0000*/  LDC R1, c[0x0][0x37c] ;  /* 0x0000df00ff017b82 */ /* 0x000fe20000000800 */
[----:B------:R-:W0:Y:S07]  /*0010*/  S2R R3, SR_TID.X ;  /* 0x0000000000037919 */ /* 0x000e2e0000002100 */
[----:B------:R-:W0:Y:S01]  /*0020*/  S2UR UR4, SR_CTAID.X ;  /* 0x00000000000479c3 */ /* 0x000e220000002500 */
[----:B------:R-:W1:Y:S01]  /*0030*/  LDCU.64 UR6, c[0x0][0x358] ;  /* 0x00006b00ff0677ac */ /* 0x000e620008000a00 */
[----:B------:R-:W-:Y:S06]  /*0040*/  BSSY.RECONVERGENT B0, `(.L_x_0) ;  /* 0x00000e6000007945 */ /* 0x000fec0003800200 */
[----:B------:R-:W0:Y:S08]  /*0050*/  LDC R0, c[0x0][0x360] ;  /* 0x0000d800ff007b82 */ /* 0x000e300000000800 */
[----:B------:R-:W2:Y:S01]  /*0060*/  LDC.64 R12, c[0x0][0x390] ;  /* 0x0000e400ff0c7b82 */ /* 0x000ea20000000a00 */
[----:B0-----:R-:W-:-:S02]  /*0070*/  IMAD R0, R0, UR4, R3 ;  /* 0x0000000400007c24 */ /* 0x001fc4000f8e0203 */
[----:B------:R-:W-:-:S03]  /*0080*/  IMAD.MOV.U32 R3, RZ, RZ, -0x266e14b1 ;  /* 0xd991eb4fff037424 */ /* 0x000fc600078e00ff */
[C---:B------:R-:W-:Y:S02]  /*0090*/  LOP3.LUT R2, R0.reuse, 0xaad26b49, RZ, 0x3c, !PT ;  /* 0xaad26b4900027812 */ /* 0x040fe400078e3cff */
[C---:B------:R-:W-:Y:S01]  /*00a0*/  ISETP.GT.AND P0, PT, R0.reuse, -0x1, PT ;  /* 0xffffffff0000780c */ /* 0x040fe20003f04270 */
[----:B--2---:R-:W-:Y:S01]  /*00b0*/  IMAD.WIDE R12, R0, 0x30, R12 ;  /* 0x00000030000c7825 */ /* 0x004fe200078e020c */
[----:B------:R-:W-:Y:S02]  /*00c0*/  SHF.R.S32.HI R6, RZ, 0x1f, R0 ;  /* 0x0000001fff067819 */ /* 0x000fe40000011400 */
[----:B------:R-:W-:Y:S01]  /*00d0*/  SEL R3, R3, 0x8bf16996, P0 ;  /* 0x8bf1699603037807 */ /* 0x000fe20000000000 */
[----:B------:R-:W-:Y:S01]  /*00e0*/  IMAD R2, R2, 0x4182bed5, RZ ;  /* 0x4182bed502027824 */ /* 0x000fe200078e02ff */
[----:B------:R-:W-:Y:S02]  /*00f0*/  ISETP.NE.AND P0, PT, R0, RZ, PT ;  /* 0x000000ff0000720c */ /* 0x000fe40003f05270 */
[C---:B------:R-:W-:Y:S01]  /*0100*/  LOP3.LUT R10, R3.reuse, 0x5491333, RZ, 0x3c, !PT ;  /* 0x05491333030a7812 */ /* 0x040fe200078e3cff */
[C---:B------:R-:W-:Y:S01]  /*0110*/  IMAD.IADD R8, R2.reuse, 0x1, R3 ;  /* 0x0000000102087824 */ /* 0x040fe200078e0203 */
[----:B------:R-:W-:Y:S01]  /*0120*/  LOP3.LUT R14, R2, 0x159a55e5, RZ, 0x3c, !PT ;  /* 0x159a55e5020e7812 */ /* 0x000fe200078e3cff */
[----:B------:R-:W-:-:S02]  /*0130*/  VIADD R15, R3, 0x1f123bb5 ;  /* 0x1f123bb5030f7836 */ /* 0x000fc40000000000 */
[C---:B------:R-:W-:Y:S02]  /*0140*/  VIADD R9, R2.reuse, 0x75bcd15 ;  /* 0x075bcd1502097836 */ /* 0x040fe40000000000 */
[----:B------:R-:W-:Y:S01]  /*0150*/  VIADD R11, R2, 0x583f19 ;  /* 0x00583f19020b7836 */ /* 0x000fe20000000000 */
[----:B-1----:R0:W-:Y:S01]  /*0160*/  STG.E.64 desc[UR6][R12.64+0x8], R14 ;  /* 0x0000080e0c007986 */ /* 0x0021e2000c101b06 */
[----:B------:R-:W-:-:S03]  /*0170*/  VIADD R8, R8, 0x64f0c9 ;  /* 0x0064f0c908087836 */ /* 0x000fc60000000000 */
[----:B------:R0:W-:Y:S04]  /*0180*/  STG.E.64 desc[UR6][R12.64+0x10], R10 ;  /* 0x0000100a0c007986 */ /* 0x0001e8000c101b06 */
[----:B------:R0:W-:Y:S01]  /*0190*/  STG.E.64 desc[UR6][R12.64], R8 ;  /* 0x000000080c007986 */ /* 0x0001e2000c101b06 */
[----:B------:R-:W-:Y:S05]  /*01a0*/  @!P0 BRA `(.L_x_1) ;  /* 0x0000000c003c8947 */ /* 0x000fea0003800000 */
[----:B------:R-:W-:Y:S02]  /*01b0*/  IMAD.MOV.U32 R7, RZ, RZ, RZ ;  /* 0x000000ffff077224 */ /* 0x000fe400078e00ff */
[----:B------:R-:W-:-:S07]  /*01c0*/  IMAD.MOV.U32 R17, RZ, RZ, R0 ;  /* 0x000000ffff117224 */ /* 0x000fce00078e0000 */
.L_x_7:
[----:B0-----:R-:W-:Y:S01]  /*01d0*/  LOP3.LUT R8, R17, 0x3, RZ, 0xc0, !PT ;  /* 0x0000000311087812 */ /* 0x001fe200078ec0ff */
[----:B------:R-:W-:Y:S03]  /*01e0*/  BSSY.RECONVERGENT B1, `(.L_x_2) ;  /* 0x00000c5000017945 */ /* 0x000fe60003800200 */
[----:B------:R-:W-:-:S04]  /*01f0*/  ISETP.NE.U32.AND P0, PT, R8, RZ, PT ;  /* 0x000000ff0800720c */ /* 0x000fc80003f05070 */
[----:B------:R-:W-:-:S13]  /*0200*/  ISETP.NE.AND.EX P0, PT, RZ, RZ, PT, P0 ;  /* 0x000000ffff00720c */ /* 0x000fda0003f05300 */
[----:B------:R-:W-:Y:S05]  /*0210*/  @!P0 BRA `(.L_x_3) ;  /* 0x0000000c00048947 */ /* 0x000fea0003800000 */
[----:B------:R-:W0:Y:S01]  /*0220*/  LDC.64 R2, c[0x4][RZ] ;  /* 0x01000000ff027b82 */ /* 0x000e220000000a00 */
[----:B------:R-:W-:Y:S02]  /*0230*/  IMAD.MOV.U32 R19, RZ, RZ, RZ ;  /* 0x000000ffff137224 */ /* 0x000fe400078e00ff */
[----:B0-----:R-:W-:-:S07]  /*0240*/  IMAD.WIDE.U32 R2, R7, 0xc80, R2 ;  /* 0x00000c8007027825 */ /* 0x001fce00078e0002 */
.L_x_6:
[----:B------:R-:W-:Y:S01]  /*0250*/  IMAD.MOV.U32 R21, RZ, RZ, RZ ;  /* 0x000000ffff157224 */ /* 0x000fe200078e00ff */
[----:B0-----:R-:W-:Y:S02]  /*0260*/  CS2R R10, SRZ ;  /* 0x00000000000a7805 */ /* 0x001fe4000001ff00 */
[----:B------:R-:W-:Y:S01]  /*0270*/  CS2R R14, SRZ ;  /* 0x00000000000e7805 */ /* 0x000fe2000001ff00 */
[----:B------:R-:W-:-:S07]  /*0280*/  IMAD.MOV.U32 R9, RZ, RZ, RZ ;  /* 0x000000ffff097224 */ /* 0x000fce00078e00ff */
.L_x_5:
[----:B------:R-:W-:-:S05]  /*0290*/  IMAD.WIDE.U32 R4, R21, 0x4, R12 ;  /* 0x0000000415047825 */ /* 0x000fca00078e000c */
[----:B------:R0:W5:Y:S01]  /*02a0*/  LDG.E R16, desc[UR6][R4.64+0x4] ;  /* 0x0000040604107981 */ /* 0x000162000c1e1900 */
[----:B------:R-:W-:Y:S02]  /*02b0*/  IMAD.SHL.U32 R18, R21, 0x20, RZ ;  /* 0x0000002015127824 */ /* 0x000fe400078e00ff */
[----:B------:R-:W-:-:S07]  /*02c0*/  IMAD.MOV.U32 R23, RZ, RZ, RZ ;  /* 0x000000ffff177224 */ /* 0x000fce00078e00ff */
.L_x_4:
[----:B-----5:R-:W-:Y:S01]  /*02d0*/  SHF.R.U32.HI R22, RZ, R23, R16 ;  /* 0x00000017ff167219 */ /* 0x020fe20000011610 */
[----:B0-----:R-:W-:-:S03]  /*02e0*/  IMAD.IADD R4, R18, 0x1, R23 ;  /* 0x0000000112047824 */ /* 0x001fc600078e0217 */
[----:B------:R-:W-:-:S04]  /*02f0*/  LOP3.LUT R5, R22, 0x1, RZ, 0xc0, !PT ;  /* 0x0000000116057812 */ /* 0x000fc800078ec0ff */
[----:B------:R-:W-:Y:S01]  /*0300*/  ISETP.NE.U32.AND P0, PT, R5, 0x1, PT ;  /* 0x000000010500780c */ /* 0x000fe20003f05070 */
[----:B------:R-:W-:-:S03]  /*0310*/  IMAD R5, R4, 0x5, RZ ;  /* 0x0000000504057824 */ /* 0x000fc600078e02ff */
[----:B------:R-:W-:Y:S01]  /*0320*/  R2P PR, R22, 0x7e ;  /* 0x0000007e16007804 */ /* 0x000fe20000000000 */
[----:B------:R-:W-:-:S08]  /*0330*/  IMAD.WIDE.U32 R4, R5, 0x4, R2 ;  /* 0x0000000405047825 */ /* 0x000fd000078e0002 */
[----:B------:R-:W2:Y:S04]  /*0340*/  @!P0 LDG.E R20, desc[UR6][R4.64+0x10] ;  /* 0x0000100604148981 */ /* 0x000ea8000c1e1900 */
[----:B------:R-:W3:Y:S04]  /*0350*/  @P1 LDG.E R24, desc[UR6][R4.64+0x24] ;  /* 0x0000240604181981 */ /* 0x000ee8000c1e1900 */
[----:B------:R-:W4:Y:S04]  /*0360*/  @P2 LDG.E R26, desc[UR6][R4.64+0x38] ;  /* 0x00003806041a2981 */ /* 0x000f28000c1e1900 */
[----:B------:R-:W4:Y:S04]  /*0370*/  @P3 LDG.E R28, desc[UR6][R4.64+0x4c] ;  /* 0x00004c06041c3981 */ /* 0x000f28000c1e1900 */
[----:B------:R-:W4:Y:S04]  /*0380*/  @!P0 LDG.E R25, desc[UR6][R4.64+0x4] ;  /* 0x0000040604198981 */ /* 0x000f28000c1e1900 */
[----:B------:R-:W4:Y:S01]  /*0390*/  @P1 LDG.E R27, desc[UR6][R4.64+0x20] ;  /* 0x00002006041b1981 */ /* 0x000f22000c1e1900 */
[----:B--2---:R-:W-:-:S03]  /*03a0*/  @!P0 LOP3.LUT R11, R11, R20, RZ, 0x3c, !PT ;  /* 0x000000140b0b8212 */ /* 0x004fc600078e3cff */
[----:B------:R-:W2:Y:S01]  /*03b0*/  @!P0 LDG.E R20, desc[UR6][R4.64] ;  /* 0x0000000604148981 */ /* 0x000ea2000c1e1900 */
[----:B---3--:R-:W-:-:S03]  /*03c0*/  @P1 LOP3.LUT R11, R11, R24, RZ, 0x3c, !PT ;  /* 0x000000180b0b1212 */ /* 0x008fc600078e3cff */
[----:B------:R-:W3:Y:S01]  /*03d0*/  @P4 LDG.E R24, desc[UR6][R4.64+0x60] ;  /* 0x0000600604184981 */ /* 0x000ee2000c1e1900 */
[----:B----4-:R-:W-:-:S03]  /*03e0*/  @P2 LOP3.LUT R11, R11, R26, RZ, 0x3c, !PT ;  /* 0x0000001a0b0b2212 */ /* 0x010fc600078e3cff */
[----:B------:R-:W4:Y:S01]  /*03f0*/  @P5 LDG.E R26, desc[UR6][R4.64+0x74] ;  /* 0x00007406041a5981 */ /* 0x000f22000c1e1900 */
[----:B------:R-:W-:Y:S02]  /*0400*/  @P3 LOP3.LUT R11, R11, R28, RZ, 0x3c, !PT ;  /* 0x0000001c0b0b3212 */ /* 0x000fe400078e3cff */
[----:B------:R-:W-:Y:S02]  /*0410*/  @!P0 LOP3.LUT R14, R14, R25, RZ, 0x3c, !PT ;  /* 0x000000190e0e8212 */ /* 0x000fe400078e3cff */
[----:B------:R-:W4:Y:S01]  /*0420*/  @!P0 LDG.E R25, desc[UR6][R4.64+0xc] ;  /* 0x00000c0604198981 */ /* 0x000f22000c1e1900 */
[----:B--2---:R-:W-:-:S03]  /*0430*/  @!P0 LOP3.LUT R9, R9, R20, RZ, 0x3c, !PT ;  /* 0x0000001409098212 */ /* 0x004fc600078e3cff */
[----:B------:R-:W2:Y:S01]  /*0440*/  @!P0 LDG.E R20, desc[UR6][R4.64+0x8] ;  /* 0x0000080604148981 */ /* 0x000ea2000c1e1900 */
[----:B---3--:R-:W-:-:S03]  /*0450*/  @P4 LOP3.LUT R11, R11, R24, RZ, 0x3c, !PT ;  /* 0x000000180b0b4212 */ /* 0x008fc600078e3cff */
[----:B------:R-:W3:Y:S01]  /*0460*/  @P1 LDG.E R24, desc[UR6][R4.64+0x14] ;  /* 0x0000140604181981 */ /* 0x000ee2000c1e1900 */
[----:B----4-:R-:W-:-:S03]  /*0470*/  @!P0 LOP3.LUT R10, R10, R25, RZ, 0x3c, !PT ;  /* 0x000000190a0a8212 */ /* 0x010fc600078e3cff */
[----:B------:R-:W4:Y:S01]  /*0480*/  @P1 LDG.E R25, desc[UR6][R4.64+0x18] ;  /* 0x0000180604191981 */ /* 0x000f22000c1e1900 */
[----:B--2---:R-:W-:-:S03]  /*0490*/  @!P0 LOP3.LUT R15, R15, R20, RZ, 0x3c, !PT ;  /* 0x000000140f0f8212 */ /* 0x004fc600078e3cff */
[----:B------:R-:W2:Y:S01]  /*04a0*/  @P1 LDG.E R20, desc[UR6][R4.64+0x1c] ;  /* 0x00001c0604141981 */ /* 0x000ea2000c1e1900 */
[----:B---3--:R-:W-:-:S03]  /*04b0*/  @P1 LOP3.LUT R9, R9, R24, RZ, 0x3c, !PT ;  /* 0x0000001809091212 */ /* 0x008fc600078e3cff */
[----:B------:R-:W3:Y:S01]  /*04c0*/  @P2 LDG.E R24, desc[UR6][R4.64+0x28] ;  /* 0x0000280604182981 */ /* 0x000ee2000c1e1900 */
[----:B------:R-:W-:-:S03]  /*04d0*/  @P1 LOP3.LUT R10, R10, R27, RZ, 0x3c, !PT ;  /* 0x0000001b0a0a1212 */ /* 0x000fc600078e3cff */
[----:B------:R-:W3:Y:S01]  /*04e0*/  @P2 LDG.E R27, desc[UR6][R4.64+0x34] ;  /* 0x00003406041b2981 */ /* 0x000ee2000c1e1900 */
[----:B----4-:R-:W-:-:S03]  /*04f0*/  @P1 LOP3.LUT R14, R14, R25, RZ, 0x3c, !PT ;  /* 0x000000190e0e1212 */ /* 0x010fc600078e3cff */
[----:B------:R-:W4:Y:S01]  /*0500*/  @P2 LDG.E R25, desc[UR6][R4.64+0x2c] ;  /* 0x00002c0604192981 */ /* 0x000f22000c1e1900 */
[----:B--2---:R-:W-:-:S03]  /*0510*/  @P1 LOP3.LUT R15, R15, R20, RZ, 0x3c, !PT ;  /* 0x000000140f0f1212 */ /* 0x004fc600078e3cff */
        /* <DEDUP_REMOVED lines=27> */
[----:B------:R-:W-:Y:S02]  /*06d0*/  LOP3.LUT P0, RZ, R22, 0x80, RZ, 0xc0, !PT ;  /* 0x0000008016ff7812 */ /* 0x000fe4000780c0ff */
[----:B------:R-:W-:Y:S02]  /*06e0*/  @P5 LOP3.LUT R10, R10, R27, RZ, 0x3c, !PT ;  /* 0x0000001b0a0a5212 */ /* 0x000fe400078e3cff */
        /* <DEDUP_REMOVED lines=17> */
[----:B------:R-:W-:Y:S02]  /*0800*/  @P6 LOP3.LUT R11, R11, R26, RZ, 0x3c, !PT ;  /* 0x0000001a0b0b6212 */ /* 0x000fe400078e3cff */
[----:B------:R-:W-:Y:S02]  /*0810*/  @P0 LOP3.LUT R10, R10, R27, RZ, 0x3c, !PT ;  /* 0x0000001b0a0a0212 */ /* 0x000fe400078e3cff */
[----:B----4-:R-:W-:Y:S02]  /*0820*/  @P0 LOP3.LUT R14, R14, R25, RZ, 0x3c, !PT ;  /* 0x000000190e0e0212 */ /* 0x010fe400078e3cff */
[----:B--2---:R-:W-:Y:S02]  /*0830*/  @P0 LOP3.LUT R15, R15, R20, RZ, 0x3c, !PT ;  /* 0x000000140f0f0212 */ /* 0x004fe400078e3cff */
[----:B---3--:R-:W-:Y:S02]  /*0840*/  @P0 LOP3.LUT R11, R11, R24, RZ, 0x3c, !PT ;  /* 0x000000180b0b0212 */ /* 0x008fe400078e3cff */
[----:B------:R-:W-:-:S13]  /*0850*/  R2P PR, R22.B1, 0x7f ;  /* 0x0000007f16007804 */ /* 0x000fda0000001000 */
[----:B------:R-:W2:Y:S04]  /*0860*/  @P0 LDG.E R20, desc[UR6][R4.64+0xa0] ;  /* 0x0000a00604140981 */ /* 0x000ea8000c1e1900 */
[----:B------:R-:W3:Y:S04]  /*0870*/  @P0 LDG.E R25, desc[UR6][R4.64+0xa4] ;  /* 0x0000a40604190981 */ /* 0x000ee8000c1e1900 */
[----:B------:R-:W4:Y:S04]  /*0880*/  @P0 LDG.E R24, desc[UR6][R4.64+0xa8] ;  /* 0x0000a80604180981 */ /* 0x000f28000c1e1900 */
[----:B------:R-:W4:Y:S04]  /*0890*/  @P0 LDG.E R27, desc[UR6][R4.64+0xac] ;  /* 0x0000ac06041b0981 */ /* 0x000f28000c1e1900 */
[----:B------:R-:W4:Y:S01]  /*08a0*/  @P1 LDG.E R26, desc[UR6][R4.64+0xbc] ;  /* 0x0000bc06041a1981 */ /* 0x000f22000c1e1900 */
[----:B--2---:R-:W-:-:S03]  /*08b0*/  @P0 LOP3.LUT R9, R9, R20, RZ, 0x3c, !PT ;  /* 0x0000001409090212 */ /* 0x004fc600078e3cff */
[----:B------:R-:W2:Y:S01]  /*08c0*/  @P0 LDG.E R20, desc[UR6][R4.64+0xb0] ;  /* 0x0000b00604140981 */ /* 0x000ea2000c1e1900 */
[----:B---3--:R-:W-:-:S03]  /*08d0*/  @P0 LOP3.LUT R14, R14, R25, RZ, 0x3c, !PT ;  /* 0x000000190e0e0212 */ /* 0x008fc600078e3cff */
[----:B------:R-:W3:Y:S01]  /*08e0*/  @P1 LDG.E R25, desc[UR6][R4.64+0xc0] ;  /* 0x0000c00604191981 */ /* 0x000ee2000c1e1900 */
[----:B----4-:R-:W-:-:S03]  /*08f0*/  @P0 LOP3.LUT R15, R15, R24, RZ, 0x3c, !PT ;  /* 0x000000180f0f0212 */ /* 0x010fc600078e3cff */
[----:B------:R-:W4:Y:S01]  /*0900*/  @P1 LDG.E R24, desc[UR6][R4.64+0xb4] ;  /* 0x0000b40604181981 */ /* 0x000f22000c1e1900 */
[----:B------:R-:W-:-:S03]  /*0910*/  @P0 LOP3.LUT R10, R10, R27, RZ, 0x3c, !PT ;  /* 0x0000001b0a0a0212 */ /* 0x000fc600078e3cff */
[----:B------:R-:W4:Y:S01]  /*0920*/  @P1 LDG.E R27, desc[UR6][R4.64+0xb8] ;  /* 0x0000b806041b1981 */ /* 0x000f22000c1e1900 */
[----:B--2---:R-:W-:-:S03]  /*0930*/  @P0 LOP3.LUT R11, R11, R20, RZ, 0x3c, !PT ;  /* 0x000000140b0b0212 */ /* 0x004fc600078e3cff */
[----:B------:R-:W2:Y:S01]  /*0940*/  @P1 LDG.E R20, desc[UR6][R4.64+0xc4] ;  /* 0x0000c40604141981 */ /* 0x000ea2000c1e1900 */
[----:B------:R-:W-:Y:S02]  /*0950*/  LOP3.LUT P0, RZ, R22, 0x8000, RZ, 0xc0, !PT ;  /* 0x0000800016ff7812 */ /* 0x000fe4000780c0ff */
[----:B---3--:R-:W-:Y:S01]  /*0960*/  @P1 LOP3.LUT R10, R10, R25, RZ, 0x3c, !PT ;  /* 0x000000190a0a1212 */ /* 0x008fe200078e3cff */
[----:B------:R-:W3:Y:S01]  /*0970*/  @P2 LDG.E R22, desc[UR6][R4.64+0xc8] ;  /* 0x0000c80604162981 */ /* 0x000ee2000c1e1900 */
[----:B----4-:R-:W-:-:S03]  /*0980*/  @P1 LOP3.LUT R9, R9, R24, RZ, 0x3c, !PT ;  /* 0x0000001809091212 */ /* 0x010fc600078e3cff */
[----:B------:R-:W4:Y:S01]  /*0990*/  @P2 LDG.E R24, desc[UR6][R4.64+0xd0] ;  /* 0x0000d00604182981 */ /* 0x000f22000c1e1900 */
[----:B------:R-:W-:-:S03]  /*09a0*/  @P1 LOP3.LUT R14, R14, R27, RZ, 0x3c, !PT ;  /* 0x0000001b0e0e1212 */ /* 0x000fc600078e3cff */
[----:B------:R-:W4:Y:S04]  /*09b0*/  @P2 LDG.E R27, desc[UR6][R4.64+0xcc] ;  /* 0x0000cc06041b2981 */ /* 0x000f28000c1e1900 */
[----:B------:R-:W4:Y:S01]  /*09c0*/  @P2 LDG.E R25, desc[UR6][R4.64+0xd4] ;  /* 0x0000d40604192981 */ /* 0x000f22000c1e1900 */
[----:B------:R-:W-:-:S03]  /*09d0*/  @P1 LOP3.LUT R15, R15, R26, RZ, 0x3c, !PT ;  /* 0x0000001a0f0f1212 */ /* 0x000fc600078e3cff */
        /* <DEDUP_REMOVED lines=51> */
[----:B------:R-:W-:-:S05]  /*0d10*/  VIADD R23, R23, 0x10 ;  /* 0x0000001017177836 */ /* 0x000fca0000000000 */
[----:B------:R-:W-:Y:S02]  /*0d20*/  ISETP.NE.AND P1, PT, R23, 0x20, PT ;  /* 0x000000201700780c */ /* 0x000fe40003f25270 */
[----:B--2---:R-:W-:Y:S02]  /*0d30*/  @P6 LOP3.LUT R11, R11, R20, RZ, 0x3c, !PT ;  /* 0x000000140b0b6212 */ /* 0x004fe400078e3cff */
[----:B---3--:R-:W-:Y:S02]  /*0d40*/  @P0 LOP3.LUT R9, R9, R22, RZ, 0x3c, !PT ;  /* 0x0000001609090212 */ /* 0x008fe400078e3cff */
[----:B------:R-:W-:Y:S02]  /*0d50*/  @P0 LOP3.LUT R11, R11, R26, RZ, 0x3c, !PT ;  /* 0x0000001a0b0b0212 */ /* 0x000fe400078e3cff */
[----:B----4-:R-:W-:Y:S02]  /*0d60*/  @P0 LOP3.LUT R15, R15, R24, RZ, 0x3c, !PT ;  /* 0x000000180f0f0212 */ /* 0x010fe400078e3cff */
[----:B------:R-:W-:-:S02]  /*0d70*/  @P0 LOP3.LUT R10, R10, R27, RZ, 0x3c, !PT ;  /* 0x0000001b0a0a0212 */ /* 0x000fc400078e3cff */
[----:B------:R-:W-:Y:S01]  /*0d80*/  @P0 LOP3.LUT R14, R14, R25, RZ, 0x3c, !PT ;  /* 0x000000190e0e0212 */ /* 0x000fe200078e3cff */
[----:B------:R-:W-:Y:S06]  /*0d90*/  @P1 BRA `(.L_x_4) ;  /* 0xfffffff4004c1947 */ /* 0x000fec000383ffff */
[----:B------:R-:W-:-:S05]  /*0da0*/  VIADD R21, R21, 0x1 ;  /* 0x0000000115157836 */ /* 0x000fca0000000000 */
[----:B------:R-:W-:-:S13]  /*0db0*/  ISETP.NE.AND P0, PT, R21, 0x5, PT ;  /* 0x000000051500780c */ /* 0x000fda0003f05270 */
[----:B------:R-:W-:Y:S05]  /*0dc0*/  @P0 BRA `(.L_x_5) ;  /* 0xfffffff400300947 */ /* 0x000fea000383ffff */
[----:B------:R0:W-:Y:S01]  /*0dd0*/  STG.E desc[UR6][R12.64+0x4], R9 ;  /* 0x000004090c007986 */ /* 0x0001e2000c101906 */
[----:B------:R-:W-:-:S03]  /*0de0*/  VIADD R19, R19, 0x1 ;  /* 0x0000000113137836 */ /* 0x000fc60000000000 */
[----:B------:R0:W-:Y:S02]  /*0df0*/  STG.E.64 desc[UR6][R12.64+0x8], R14 ;  /* 0x0000080e0c007986 */ /* 0x0001e4000c101b06 */
[----:B------:R-:W-:Y:S02]  /*0e00*/  ISETP.GE.U32.AND P0, PT, R19, R8, PT ;  /* 0x000000081300720c */ /* 0x000fe40003f06070 */
[----:B------:R0:W-:Y:S11]  /*0e10*/  STG.E.64 desc[UR6][R12.64+0x10], R10 ;  /* 0x0000100a0c007986 */ /* 0x0001f6000c101b06 */
[----:B------:R-:W-:Y:S05]  /*0e20*/  @!P0 BRA `(.L_x_6) ;  /* 0xfffffff400088947 */ /* 0x000fea000383ffff */
.L_x_3:
[----:B------:R-:W-:Y:S05]  /*0e30*/  BSYNC.RECONVERGENT B1 ;  /* 0x0000000000017941 */ /* 0x000fea0003800200 */
.L_x_2:
[----:B------:R-:W-:Y:S01]  /*0e40*/  ISETP.GT.U32.AND P0, PT, R17, 0x3, PT ;  /* 0x000000031100780c */ /* 0x000fe20003f04070 */
[----:B------:R-:W-:Y:S01]  /*0e50*/  VIADD R7, R7, 0x1 ;  /* 0x0000000107077836 */ /* 0x000fe20000000000 */
[--C-:B------:R-:W-:Y:S02]  /*0e60*/  SHF.R.U64 R17, R17, 0x2, R6.reuse ;  /* 0x0000000211117819 */ /* 0x100fe40000001206 */
[----:B------:R-:W-:Y:S02]  /*0e70*/  ISETP.GT.U32.AND.EX P0, PT, R6, RZ, PT, P0 ;  /* 0x000000ff0600720c */ /* 0x000fe40003f04100 */
[----:B------:R-:W-:-:S11]  /*0e80*/  SHF.R.U32.HI R6, RZ, 0x2, R6 ;  /* 0x00000002ff067819 */ /* 0x000fd60000011606 */
[----:B------:R-:W-:Y:S05]  /*0e90*/  @P0 BRA `(.L_x_7) ;  /* 0xfffffff000cc0947 */ /* 0x000fea000383ffff */
.L_x_1:
[----:B------:R-:W-:Y:S05]  /*0ea0*/  BSYNC.RECONVERGENT B0 ;  /* 0x0000000000007941 */ /* 0x000fea0003800200 */
.L_x_0:
[----:B------:R-:W1:Y:S01]  /*0eb0*/  LDCU UR5, c[0x0][0x398] ;  /* 0x00007300ff0577ac */ /* 0x000e620008000800 */
[----:B------:R2:W-:Y:S01]  /*0ec0*/  STG.E.64 desc[UR6][R12.64+0x18], RZ ;  /* 0x000018ff0c007986 */ /* 0x0005e2000c101b06 */
[----:B------:R-:W-:-:S03]  /*0ed0*/  IMAD.MOV.U32 R7, RZ, RZ, RZ ;  /* 0x000000ffff077224 */ /* 0x000fc600078e00ff */
[----:B------:R2:W-:Y:S04]  /*0ee0*/  STG.E desc[UR6][R12.64+0x20], RZ ;  /* 0x000020ff0c007986 */ /* 0x0005e8000c101906 */
[----:B------:R2:W-:Y:S01]  /*0ef0*/  STG.E.64 desc[UR6][R12.64+0x28], RZ ;  /* 0x000028ff0c007986 */ /* 0x0005e2000c101b06 */
[----:B-1----:R-:W-:-:S09]  /*0f00*/  UISETP.GE.AND UP0, UPT, UR5, 0x1, UPT ;  /* 0x000000010500788c */ /* 0x002fd2000bf06270 */
[----:B--2---:R-:W-:Y:S05]  /*0f10*/  BRA.U !UP0, `(.L_x_8) ;  /* 0x0000001108d87547 */ /* 0x004fea000b800000 */
[----:B------:R-:W-:Y:S01]  /*0f20*/  IMAD.MOV.U32 R3, RZ, RZ, -0x266e14b1 ;  /* 0xd991eb4fff037424 */ /* 0x000fe200078e00ff */
[C---:B------:R-:W-:Y:S01]  /*0f30*/  LOP3.LUT R2, R0.reuse, 0xaad26b49, RZ, 0x3c, !PT ;  /* 0xaad26b4900027812 */ /* 0x040fe200078e3cff */
[----:B------:R-:W-:Y:S01]  /*0f40*/  UISETP.GE.U32.AND UP0, UPT, UR5, 0x4, UPT ;  /* 0x000000040500788c */ /* 0x000fe2000bf06070 */
[----:B------:R-:W-:Y:S01]  /*0f50*/  ISETP.GT.AND P0, PT, R0, -0x1, PT ;  /* 0xffffffff0000780c */ /* 0x000fe20003f04270 */
[----:B------:R-:W-:Y:S01]  /*0f60*/  IMAD.MOV.U32 R7, RZ, RZ, RZ ;  /* 0x000000ffff077224 */ /* 0x000fe200078e00ff */
[----:B------:R-:W-:Y:S01]  /*0f70*/  ULOP3.LUT UR4, UR5, 0x3, URZ, 0xc0, !UPT ;  /* 0x0000000305047892 */ /* 0x000fe2000f8ec0ff */
[----:B------:R-:W-:Y:S01]  /*0f80*/  IMAD R2, R2, 0x4182bed5, RZ ;  /* 0x4182bed502027824 */ /* 0x000fe200078e02ff */
[----:B------:R-:W-:-:S05]  /*0f90*/  SEL R3, R3, 0x8bf16996, P0 ;  /* 0x8bf1699603037807 */ /* 0x000fca0000000000 */
[----:B------:R-:W-:-:S04]  /*0fa0*/  IMAD.IADD R2, R2, 0x1, R3 ;  /* 0x0000000102027824 */ /* 0x000fc800078e0203 */
[----:B------:R-:W-:-:S04]  /*0fb0*/  VIADD R6, R2, 0x64f0c9 ;  /* 0x0064f0c902067836 */ /* 0x000fc80000000000 */
[----:B------:R-:W-:Y:S01]  /*0fc0*/  IMAD.MOV.U32 R5, RZ, RZ, R6 ;  /* 0x000000ffff057224 */ /* 0x000fe200078e0006 */
[----:B------:R-:W-:Y:S06]  /*0fd0*/  BRA.U !UP0, `(.L_x_9) ;  /* 0x0000000d08887547 */ /* 0x000fec000b800000 */
[----:B------:R-:W-:Y:S01]  /*0fe0*/  ULOP3.LUT UR5, UR5, 0x7ffffffc, URZ, 0xc0, !UPT ;  /* 0x7ffffffc05057892 */ /* 0x000fe2000f8ec0ff */
[----:B------:R-:W-:Y:S02]  /*0ff0*/  VIADD R2, R2, 0x912ef1 ;  /* 0x00912ef102027836 */ /* 0x000fe40000000000 */
[----:B------:R-:W-:Y:S01]  /*1000*/  IMAD.MOV.U32 R7, RZ, RZ, RZ ;  /* 0x000000ffff077224 */ /* 0x000fe200078e00ff */
[----:B------:R-:W-:-:S12]  /*1010*/  UIADD3 UR5, UPT, UPT, -UR5, URZ, URZ ;  /* 0x000000ff05057290 */ /* 0x000fd8000fffe1ff */
.L_x_18:
[----:B------:R-:W-:Y:S01]  /*1020*/  SHF.R.U32.HI R4, RZ, 0x2, R9 ;  /* 0x00000002ff047819 */ /* 0x000fe20000011609 */
[----:B------:R-:W-:Y:S01]  /*1030*/  IMAD.SHL.U32 R3, R11, 0x10, RZ ;  /* 0x000000100b037824 */ /* 0x000fe200078e00ff */
[----:B------:R-:W-:Y:S01]  /*1040*/  UIADD3 UR5, UPT, UPT, UR5, 0x4, URZ ;  /* 0x0000000405057890 */ /* 0x000fe2000fffe0ff */
[----:B------:R-:W-:Y:S01]  /*1050*/  IMAD.MOV.U32 R16, RZ, RZ, 0x2f800000 ;  /* 0x2f800000ff107424 */ /* 0x000fe200078e00ff */
[----:B------:R-:W-:Y:S01]  /*1060*/  LOP3.LUT R4, R4, R9, RZ, 0x3c, !PT ;  /* 0x0000000904047212 */ /* 0x000fe200078e3cff */
[----:B------:R-:W-:Y:S01]  /*1070*/  IMAD.MOV.U32 R24, RZ, RZ, 0x0 ;  /* 0x00000000ff187424 */ /* 0x000fe200078e00ff */
[----:B0-----:R-:W-:Y:S01]  /*1080*/  SHF.R.U32.HI R9, RZ, 0x2, R14 ;  /* 0x00000002ff097819 */ /* 0x001fe2000001160e */
[----:B------:R-:W-:Y:S01]  /*1090*/  IMAD.MOV.U32 R25, RZ, RZ, 0x3fd80000 ;  /* 0x3fd80000ff197424 */ /* 0x000fe200078e00ff */
[----:B------:R-:W-:Y:S01]  /*10a0*/  UISETP.NE.AND UP0, UPT, UR5, URZ, UPT ;  /* 0x000000ff0500728c */ /* 0x000fe2000bf05270 */
[C---:B------:R-:W-:Y:S01]  /*10b0*/  IMAD.SHL.U32 R5, R4.reuse, 0x2, RZ ;  /* 0x0000000204057824 */ /* 0x040fe200078e00ff */
[----:B------:R-:W-:Y:S01]  /*10c0*/  LOP3.LUT R9, R9, R14, RZ, 0x3c, !PT ;  /* 0x0000000e09097212 */ /* 0x000fe200078e3cff */
[----:B------:R-:W-:Y:S03]  /*10d0*/  BSSY.RECONVERGENT B0, `(.L_x_10) ;  /* 0x000002c000007945 */ /* 0x000fe60003800200 */
[----:B------:R-:W-:Y:S01]  /*10e0*/  LOP3.LUT R20, R4, R5, R3, 0x96, !PT ;  /* 0x0000000504147212 */ /* 0x000fe200078e9603 */
[----:B------:R-:W-:-:S03]  /*10f0*/  IMAD.SHL.U32 R3, R9, 0x2, RZ ;  /* 0x0000000209037824 */ /* 0x000fc600078e00ff */
[----:B------:R-:W-:-:S05]  /*1100*/  LOP3.LUT R20, R20, R11, RZ, 0x3c, !PT ;  /* 0x0000000b14147212 */ /* 0x000fca00078e3cff */
[----:B------:R-:W-:-:S05]  /*1110*/  IMAD.SHL.U32 R4, R20, 0x10, RZ ;  /* 0x0000001014047824 */ /* 0x000fca00078e00ff */
[----:B------:R-:W-:Y:S01]  /*1120*/  LOP3.LUT R3, R9, R3, R4, 0x96, !PT ;  /* 0x0000000309037212 */ /* 0x000fe200078e9604 */
[----:B------:R-:W-:-:S03]  /*1130*/  VIADD R4, R2, 0xffd3c1d8 ;  /* 0xffd3c1d802047836 */ /* 0x000fc60000000000 */
[----:B------:R-:W-:-:S04]  /*1140*/  LOP3.LUT R3, R3, R20, RZ, 0x3c, !PT ;  /* 0x0000001403037212 */ /* 0x000fc800078e3cff */
[----:B------:R-:W-:-:S04]  /*1150*/  IADD3 R5, PT, PT, R4, 0xb0f8a, R3 ;  /* 0x000b0f8a04057810 */ /* 0x000fc80007ffe003 */
[----:B------:R-:W-:Y:S02]  /*1160*/  I2FP.F32.U32 R8, R5 ;  /* 0x0000000500087245 */ /* 0x000fe40000201000 */
[----:B------:R-:W-:-:S03]  /*1170*/  IADD3 R5, PT, PT, R4, 0x587c5, R20 ;  /* 0x000587c504057810 */ /* 0x000fc60007ffe014 */
[----:B------:R-:W-:Y:S01]  /*1180*/  FFMA R14, R8, R16, 1.1641532182693481445e-10 ;  /* 0x2f000000080e7423 */ /* 0x000fe20000000010 */
[----:B------:R-:W-:-:S03]  /*1190*/  I2FP.F32.U32 R5, R5 ;  /* 0x0000000500057245 */ /* 0x000fc60000201000 */
[----:B------:R-:W0:Y:S02]  /*11a0*/  F2F.F64.F32 R8, R14 ;  /* 0x0000000e00087310 */ /* 0x000e240000201800 */
[----:B------:R-:W-:-:S06]  /*11b0*/  FFMA R5, R5, R16, 1.1641532182693481445e-10 ;  /* 0x2f00000005057423 */ /* 0x000fcc0000000010 */
[----:B------:R1:W2:Y:S01]  /*11c0*/  F2F.F64.F32 R28, R5 ;  /* 0x00000005001c7310 */ /* 0x0002a20000201800 */
[----:B0-----:R-:W-:Y:S01]  /*11d0*/  DMUL R8, R8, R8 ;  /* 0x0000000808087228 */ /* 0x001fe20000000000 */
[----:B-1----:R-:W-:-:S07]  /*11e0*/  IMAD.MOV.U32 R5, RZ, RZ, R2 ;  /* 0x000000ffff057224 */ /* 0x002fce00078e0002 */
[----:B--2---:R-:W-:-:S06]  /*11f0*/  DFMA R28, R28, R28, R8 ;  /* 0x0000001c1c1c722b */ /* 0x004fcc0000000008 */
[----:B------:R-:W0:Y:S04]  /*1200*/  MUFU.RSQ64H R17, R29 ;  /* 0x0000001d00117308 */ /* 0x000e280000001c00 */
[----:B------:R-:W-:-:S05]  /*1210*/  VIADD R16, R29, 0xfcb00000 ;  /* 0xfcb000001d107836 */ /* 0x000fca0000000000 */
[----:B------:R-:W-:Y:S01]  /*1220*/  ISETP.GE.U32.AND P0, PT, R16, 0x7ca00000, PT ;  /* 0x7ca000001000780c */ /* 0x000fe20003f06070 */
[----:B0-----:R-:W-:-:S08]  /*1230*/  DMUL R8, R16, R16 ;  /* 0x0000001010087228 */ /* 0x001fd00000000000 */
[----:B------:R-:W-:-:S08]  /*1240*/  DFMA R8, R28, -R8, 1 ;  /* 0x3ff000001c08742b */ /* 0x000fd00000000808 */
[----:B------:R-:W-:Y:S02]  /*1250*/  DFMA R24, R8, R24, 0.5 ;  /* 0x3fe000000818742b */ /* 0x000fe40000000018 */
[----:B------:R-:W-:-:S08]  /*1260*/  DMUL R8, R16, R8 ;  /* 0x0000000810087228 */ /* 0x000fd00000000000 */
[----:B------:R-:W-:-:S08]  /*1270*/  DFMA R24, R24, R8, R16 ;  /* 0x000000081818722b */ /* 0x000fd00000000010 */
[----:B------:R-:W-:Y:S02]  /*1280*/  DMUL R8, R28, R24 ;  /* 0x000000181c087228 */ /* 0x000fe40000000000 */
[----:B------:R-:W-:Y:S02]  /*1290*/  VIADD R27, R25, 0xfff00000 ;  /* 0xfff00000191b7836 */ /* 0x000fe40000000000 */
[----:B------:R-:W-:-:S04]  /*12a0*/  IMAD.MOV.U32 R26, RZ, RZ, R24 ;  /* 0x000000ffff1a7224 */ /* 0x000fc800078e0018 */
[----:B------:R-:W-:-:S08]  /*12b0*/  DFMA R22, R8, -R8, R28 ;  /* 0x800000080816722b */ /* 0x000fd0000000001c */
[----:B------:R-:W-:Y:S01]  /*12c0*/  DFMA R18, R22, R26, R8 ;  /* 0x0000001a1612722b */ /* 0x000fe20000000008 */
[----:B------:R-:W-:Y:S10]  /*12d0*/  @!P0 BRA `(.L_x_11) ;  /* 0x00000000002c8947 */ /* 0x000ff40003800000 */
[----:B------:R-:W-:Y:S02]  /*12e0*/  IMAD.MOV.U32 R18, RZ, RZ, R22 ;  /* 0x000000ffff127224 */ /* 0x000fe400078e0016 */
[----:B------:R-:W-:Y:S02]  /*12f0*/  IMAD.MOV.U32 R2, RZ, RZ, R24 ;  /* 0x000000ffff027224 */ /* 0x000fe400078e0018 */
[----:B------:R-:W-:Y:S02]  /*1300*/  IMAD.MOV.U32 R22, RZ, RZ, R23 ;  /* 0x000000ffff167224 */ /* 0x000fe400078e0017 */
[----:B------:R-:W-:Y:S01]  /*1310*/  IMAD.MOV.U32 R26, RZ, RZ, R27 ;  /* 0x000000ffff1a7224 */ /* 0x000fe200078e001b */
[----:B------:R-:W-:Y:S01]  /*1320*/  MOV R27, 0x1370 ;  /* 0x00001370001b7802 */ /* 0x000fe20000000f00 */
[----:B------:R-:W-:Y:S02]  /*1330*/  IMAD.MOV.U32 R25, RZ, RZ, R28 ;  /* 0x000000ffff197224 */ /* 0x000fe400078e001c */
[----:B------:R-:W-:-:S02]  /*1340*/  IMAD.MOV.U32 R24, RZ, RZ, R29 ;  /* 0x000000ffff187224 */ /* 0x000fc400078e001d */
[----:B------:R-:W-:-:S07]  /*1350*/  IMAD.MOV.U32 R23, RZ, RZ, R9 ;  /* 0x000000ffff177224 */ /* 0x000fce00078e0009 */
[----:B------:R-:W-:Y:S05]  /*1360*/  CALL.REL.NOINC `($__internal_0_$__cuda_sm20_dsqrt_rn_f64_mediumpath_v1) ;  /* 0x0000000c00dc7944 */ /* 0x000fea0003c00000 */
[----:B------:R-:W-:Y:S02]  /*1370*/  IMAD.MOV.U32 R18, RZ, RZ, R24 ;  /* 0x000000ffff127224 */ /* 0x000fe400078e0018 */
[----:B------:R-:W-:-:S07]  /*1380*/  IMAD.MOV.U32 R19, RZ, RZ, R25 ;  /* 0x000000ffff137224 */ /* 0x000fce00078e0019 */
.L_x_11:
[----:B------:R-:W-:Y:S05]  /*1390*/  BSYNC.RECONVERGENT B0 ;  /* 0x0000000000007941 */ /* 0x000fea0003800200 */
.L_x_10:
[----:B------:R-:W-:Y:S01]  /*13a0*/  SHF.R.U32.HI R2, RZ, 0x2, R15 ;  /* 0x00000002ff027819 */ /* 0x000fe2000001160f */
[----:B------:R-:W-:Y:S01]  /*13b0*/  IMAD.SHL.U32 R9, R3, 0x10, RZ ;  /* 0x0000001003097824 */ /* 0x000fe200078e00ff */
[----:B------:R-:W-:Y:S01]  /*13c0*/  DSETP.GTU.AND P0, PT, R18, 1, PT ;  /* 0x3ff000001200742a */ /* 0x000fe20003f0c000 */
[----:B------:R-:W-:Y:S01]  /*13d0*/  IMAD.MOV.U32 R17, RZ, RZ, 0x2f800000 ;  /* 0x2f800000ff117424 */ /* 0x000fe200078e00ff */
[----:B------:R-:W-:Y:S01]  /*13e0*/  LOP3.LUT R2, R2, R15, RZ, 0x3c, !PT ;  /* 0x0000000f02027212 */ /* 0x000fe200078e3cff */
[----:B------:R-:W-:Y:S01]  /*13f0*/  IMAD.MOV.U32 R16, RZ, RZ, 0x0 ;  /* 0x00000000ff107424 */ /* 0x000fe200078e00ff */
[----:B------:R-:W-:Y:S01]  /*1400*/  SHF.R.U32.HI R15, RZ, 0x2, R10 ;  /* 0x00000002ff0f7819 */ /* 0x000fe2000001160a */
[----:B------:R-:W-:Y:S01]  /*1410*/  BSSY.RECONVERGENT B0, `(.L_x_12) ;  /* 0x000002f000007945 */ /* 0x000fe20003800200 */
[----:B------:R-:W-:Y:S02]  /*1420*/  VIADD R21, R7, 0x1 ;  /* 0x0000000107157836 */ /* 0x000fe40000000000 */
[----:B------:R-:W-:Y:S01]  /*1430*/  IMAD.SHL.U32 R8, R2, 0x2, RZ ;  /* 0x0000000202087824 */ /* 0x000fe200078e00ff */
[----:B------:R-:W-:-:S04]  /*1440*/  LOP3.LUT R15, R15, R10, RZ, 0x3c, !PT ;  /* 0x0000000a0f0f7212 */ /* 0x000fc800078e3cff */
[----:B------:R-:W-:Y:S01]  /*1450*/  LOP3.LUT R8, R2, R8, R9, 0x96, !PT ;  /* 0x0000000802087212 */ /* 0x000fe200078e9609 */
[----:B------:R-:W-:-:S03]  /*1460*/  @P0 IMAD.MOV R21, RZ, RZ, R7 ;  /* 0x000000ffff150224 */ /* 0x000fc600078e0207 */
[----:B------:R-:W-:Y:S01]  /*1470*/  LOP3.LUT R10, R8, R3, RZ, 0x3c, !PT ;  /* 0x00000003080a7212 */ /* 0x000fe200078e3cff */
[----:B------:R-:W-:-:S04]  /*1480*/  IMAD.SHL.U32 R8, R15, 0x2, RZ ;  /* 0x000000020f087824 */ /* 0x000fc800078e00ff */
[----:B------:R-:W-:-:S05]  /*1490*/  IMAD.SHL.U32 R2, R10, 0x10, RZ ;  /* 0x000000100a027824 */ /* 0x000fca00078e00ff */
[----:B------:R-:W-:-:S04]  /*14a0*/  LOP3.LUT R9, R15, R8, R2, 0x96, !PT ;  /* 0x000000080f097212 */ /* 0x000fc800078e9602 */
[----:B------:R-:W-:-:S04]  /*14b0*/  LOP3.LUT R9, R9, R10, RZ, 0x3c, !PT ;  /* 0x0000000a09097212 */ /* 0x000fc800078e3cff */
[----:B------:R-:W-:-:S04]  /*14c0*/  IADD3 R2, PT, PT, R4, 0x161f14, R9 ;  /* 0x00161f1404027810 */ /* 0x000fc80007ffe009 */
[----:B------:R-:W-:Y:S02]  /*14d0*/  I2FP.F32.U32 R8, R2 ;  /* 0x0000000200087245 */ /* 0x000fe40000201000 */
[----:B------:R-:W-:-:S03]  /*14e0*/  IADD3 R2, PT, PT, R4, 0x10974f, R10 ;  /* 0x0010974f04027810 */ /* 0x000fc60007ffe00a */
[----:B------:R-:W-:Y:S01]  /*14f0*/  FFMA R8, R8, R17, 1.1641532182693481445e-10 ;  /* 0x2f00000008087423 */ /* 0x000fe20000000011 */
[----:B------:R-:W-:-:S03]  /*1500*/  I2FP.F32.U32 R2, R2 ;  /* 0x0000000200027245 */ /* 0x000fc60000201000 */
[----:B------:R-:W0:Y:S02]  /*1510*/  F2F.F64.F32 R14, R8 ;  /* 0x00000008000e7310 */ /* 0x000e240000201800 */
[----:B------:R-:W-:Y:S01]  /*1520*/  FFMA R2, R2, R17, 1.1641532182693481445e-10 ;  /* 0x2f00000002027423 */ /* 0x000fe20000000011 */
[----:B------:R-:W-:-:S05]  /*1530*/  IMAD.MOV.U32 R17, RZ, RZ, 0x3fd80000 ;  /* 0x3fd80000ff117424 */ /* 0x000fca00078e00ff */
[----:B------:R-:W1:Y:S01]  /*1540*/  F2F.F64.F32 R26, R2 ;  /* 0x00000002001a7310 */ /* 0x000e620000201800 */
[----:B0-----:R-:W-:-:S08]  /*1550*/  DMUL R14, R14, R14 ;  /* 0x0000000e0e0e7228 */ /* 0x001fd00000000000 */
[----:B-1----:R-:W-:-:S06]  /*1560*/  DFMA R26, R26, R26, R14 ;  /* 0x0000001a1a1a722b */ /* 0x002fcc000000000e */
        /* <DEDUP_REMOVED lines=16> */
[----:B------:R-:W-:Y:S01]  /*1670*/  IMAD.MOV.U32 R24, RZ, RZ, R27 ;  /* 0x000000ffff187224 */ /* 0x000fe200078e001b */
[----:B------:R-:W-:Y:S01]  /*1680*/  MOV R27, 0x1700 ;  /* 0x00001700001b7802 */ /* 0x000fe20000000f00 */
[----:B------:R-:W-:Y:S02]  /*1690*/  IMAD.MOV.U32 R22, RZ, RZ, R23 ;  /* 0x000000ffff167224 */ /* 0x000fe400078e0017 */
[----:B------:R-:W-:Y:S02]  /*16a0*/  IMAD.MOV.U32 R8, RZ, RZ, R16 ;  /* 0x000000ffff087224 */ /* 0x000fe400078e0010 */
[----:B------:R-:W-:-:S02]  /*16b0*/  IMAD.MOV.U32 R2, RZ, RZ, R28 ;  /* 0x000000ffff027224 */ /* 0x000fc400078e001c */
[----:B------:R-:W-:Y:S02]  /*16c0*/  IMAD.MOV.U32 R23, RZ, RZ, R17 ;  /* 0x000000ffff177224 */ /* 0x000fe400078e0011 */
[----:B------:R-:W-:Y:S02]  /*16d0*/  IMAD.MOV.U32 R16, RZ, RZ, R14 ;  /* 0x000000ffff107224 */ /* 0x000fe400078e000e */
[----:B------:R-:W-:-:S07]  /*16e0*/  IMAD.MOV.U32 R26, RZ, RZ, R19 ;  /* 0x000000ffff1a7224 */ /* 0x000fce00078e0013 */
[----:B------:R-:W-:Y:S05]  /*16f0*/  CALL.REL.NOINC `($__internal_0_$__cuda_sm20_dsqrt_rn_f64_mediumpath_v1) ;  /* 0x0000000800f87944 */ /* 0x000fea0003c00000 */
.L_x_13:
[----:B------:R-:W-:Y:S05]  /*1700*/  BSYNC.RECONVERGENT B0 ;  /* 0x0000000000007941 */ /* 0x000fea0003800200 */
.L_x_12:
[----:B------:R-:W-:Y:S01]  /*1710*/  SHF.R.U32.HI R2, RZ, 0x2, R11 ;  /* 0x00000002ff027819 */ /* 0x000fe2000001160b */
[----:B------:R-:W-:Y:S01]  /*1720*/  IMAD.SHL.U32 R7, R9, 0x10, RZ ;  /* 0x0000001009077824 */ /* 0x000fe200078e00ff */
[----:B------:R-:W-:Y:S01]  /*1730*/  DSETP.GTU.AND P0, PT, R24, 1, PT ;  /* 0x3ff000001800742a */ /* 0x000fe20003f0c000 */
[----:B------:R-:W-:Y:S01]  /*1740*/  IMAD.MOV.U32 R18, RZ, RZ, 0x0 ;  /* 0x00000000ff127424 */ /* 0x000fe200078e00ff */
[----:B------:R-:W-:Y:S01]  /*1750*/  LOP3.LUT R2, R2, R11, RZ, 0x3c, !PT ;  /* 0x0000000b02027212 */ /* 0x000fe200078e3cff */
[----:B------:R-:W-:Y:S01]  /*1760*/  IMAD.MOV.U32 R19, RZ, RZ, 0x3fd80000 ;  /* 0x3fd80000ff137424 */ /* 0x000fe200078e00ff */
[----:B------:R-:W-:Y:S01]  /*1770*/  SHF.R.U32.HI R11, RZ, 0x2, R20 ;  /* 0x00000002ff0b7819 */ /* 0x000fe20000011614 */
[----:B------:R-:W-:Y:S02]  /*1780*/  BSSY.RECONVERGENT B0, `(.L_x_14) ;  /* 0x000002d000007945 */ /* 0x000fe40003800200 */
[----:B------:R-:W-:Y:S01]  /*1790*/  IMAD.SHL.U32 R8, R2, 0x2, RZ ;  /* 0x0000000202087824 */ /* 0x000fe200078e00ff */
[----:B------:R-:W-:-:S04]  /*17a0*/  LOP3.LUT R11, R11, R20, RZ, 0x3c, !PT ;  /* 0x000000140b0b7212 */ /* 0x000fc800078e3cff */
[----:B------:R-:W-:Y:S01]  /*17b0*/  LOP3.LUT R8, R2, R8, R7, 0x96, !PT ;  /* 0x0000000802087212 */ /* 0x000fe200078e9607 */
[----:B------:R-:W-:-:S03]  /*17c0*/  IMAD.SHL.U32 R7, R11, 0x2, RZ ;  /* 0x000000020b077824 */ /* 0x000fc600078e00ff */
[----:B------:R-:W-:Y:S01]  /*17d0*/  LOP3.LUT R14, R8, R9, RZ, 0x3c, !PT ;  /* 0x00000009080e7212 */ /* 0x000fe200078e3cff */
[----:B------:R-:W-:-:S04]  /*17e0*/  IMAD.MOV.U32 R8, RZ, RZ, 0x2f800000 ;  /* 0x2f800000ff087424 */ /* 0x000fc800078e00ff */
        /* <DEDUP_REMOVED lines=8> */
[----:B------:R0:W1:Y:S02]  /*1870*/  F2F.F64.F32 R16, R7 ;  /* 0x0000000700107310 */ /* 0x0000640000201800 */
[----:B------:R-:W-:-:S06]  /*1880*/  FFMA R2, R2, R8, 1.1641532182693481445e-10 ;  /* 0x2f00000002027423 */ /* 0x000fcc0000000008 */
[----:B------:R-:W2:Y:S01]  /*1890*/  F2F.F64.F32 R22, R2 ;  /* 0x0000000200167310 */ /* 0x000ea20000201800 */
[----:B0-----:R-:W-:Y:S02]  /*18a0*/  VIADD R7, R21, 0x1 ;  /* 0x0000000115077836 */ /* 0x001fe40000000000 */
[----:B------:R-:W-:Y:S01]  /*18b0*/  @P0 IMAD.MOV R7, RZ, RZ, R21 ;  /* 0x000000ffff070224 */ /* 0x000fe200078e0215 */
[----:B-1----:R-:W-:-:S08]  /*18c0*/  DMUL R16, R16, R16 ;  /* 0x0000001010107228 */ /* 0x002fd00000000000 */
        /* <DEDUP_REMOVED lines=22> */
[----:B------:R-:W-:-:S07]  /*1a30*/  IMAD.MOV.U32 R23, RZ, RZ, R29 ;  /* 0x000000ffff177224 */ /* 0x000fce00078e001d */
[----:B------:R-:W-:Y:S05]  /*1a40*/  CALL.REL.NOINC `($__internal_0_$__cuda_sm20_dsqrt_rn_f64_mediumpath_v1) ;  /* 0x0000000800247944 */ /* 0x000fea0003c00000 */
.L_x_15:
[----:B------:R-:W-:Y:S05]  /*1a50*/  BSYNC.RECONVERGENT B0 ;  /* 0x0000000000007941 */ /* 0x000fea0003800200 */
.L_x_14:
[----:B------:R-:W-:Y:S01]  /*1a60*/  SHF.R.U32.HI R2, RZ, 0x2, R3 ;  /* 0x00000002ff027819 */ /* 0x000fe20000011603 */
[----:B------:R-:W-:Y:S01]  /*1a70*/  IMAD.MOV.U32 R17, RZ, RZ, 0x2f800000 ;  /* 0x2f800000ff117424 */ /* 0x000fe200078e00ff */
[----:B------:R-:W-:Y:S01]  /*1a80*/  SHF.R.U32.HI R11, RZ, 0x2, R10 ;  /* 0x00000002ff0b7819 */ /* 0x000fe2000001160a */
[----:B------:R-:W-:Y:S01]  /*1a90*/  IMAD.MOV.U32 R28, RZ, RZ, 0x0 ;  /* 0x00000000ff1c7424 */ /* 0x000fe200078e00ff */
[----:B------:R-:W-:Y:S01]  /*1aa0*/  LOP3.LUT R2, R2, R3, RZ, 0x3c, !PT ;  /* 0x0000000302027212 */ /* 0x000fe200078e3cff */
[----:B------:R-:W-:Y:S01]  /*1ab0*/  IMAD.SHL.U32 R3, R15, 0x10, RZ ;  /* 0x000000100f037824 */ /* 0x000fe200078e00ff */
[----:B------:R-:W-:Y:S01]  /*1ac0*/  LOP3.LUT R11, R11, R10, RZ, 0x3c, !PT ;  /* 0x0000000a0b0b7212 */ /* 0x000fe200078e3cff */
[----:B------:R-:W-:Y:S01]  /*1ad0*/  IMAD.MOV.U32 R29, RZ, RZ, 0x3fd80000 ;  /* 0x3fd80000ff1d7424 */ /* 0x000fe200078e00ff */
[----:B------:R-:W-:Y:S01]  /*1ae0*/  DSETP.GTU.AND P0, PT, R24, 1, PT ;  /* 0x3ff000001800742a */ /* 0x000fe20003f0c000 */
[C---:B------:R-:W-:Y:S01]  /*1af0*/  IMAD.SHL.U32 R8, R2.reuse, 0x2, RZ ;  /* 0x0000000202087824 */ /* 0x040fe200078e00ff */
[----:B------:R-:W-:Y:S04]  /*1b00*/  BSSY.RECONVERGENT B0, `(.L_x_16) ;  /* 0x000002a000007945 */ /* 0x000fe80003800200 */
[----:B------:R-:W-:Y:S01]  /*1b10*/  LOP3.LUT R8, R2, R8, R3, 0x96, !PT ;  /* 0x0000000802087212 */ /* 0x000fe200078e9603 */
[----:B------:R-:W-:-:S03]  /*1b20*/  IMAD.SHL.U32 R3, R11, 0x2, RZ ;  /* 0x000000020b037824 */ /* 0x000fc600078e00ff */
[----:B------:R-:W-:-:S04]  /*1b30*/  LOP3.LUT R10, R8, R15, RZ, 0x3c, !PT ;  /* 0x0000000f080a7212 */ /* 0x000fc800078e3cff */
[----:B------:R-:W-:Y:S01]  /*1b40*/  IADD3 R4, PT, PT, R4, 0x26b663, R10 ;  /* 0x0026b66304047810 */ /* 0x000fe20007ffe00a */
[----:B------:R-:W-:-:S03]  /*1b50*/  IMAD.SHL.U32 R2, R10, 0x10, RZ ;  /* 0x000000100a027824 */ /* 0x000fc600078e00ff */
[----:B------:R-:W-:Y:S02]  /*1b60*/  I2FP.F32.U32 R4, R4 ;  /* 0x0000000400047245 */ /* 0x000fe40000201000 */
[----:B------:R-:W-:-:S03]  /*1b70*/  LOP3.LUT R3, R11, R3, R2, 0x96, !PT ;  /* 0x000000030b037212 */ /* 0x000fc600078e9602 */
[----:B------:R-:W-:Y:S01]  /*1b80*/  FFMA R4, R4, R17, 1.1641532182693481445e-10 ;  /* 0x2f00000004047423 */ /* 0x000fe20000000011 */
[----:B------:R-:W-:-:S03]  /*1b90*/  LOP3.LUT R11, R3, R10, RZ, 0x3c, !PT ;  /* 0x0000000a030b7212 */ /* 0x000fc600078e3cff */
[----:B------:R-:W-:Y:S02]  /*1ba0*/  F2F.F64.F32 R22, R4 ;  /* 0x0000000400167310 */ /* 0x000fe40000201800 */
[----:B------:R-:W-:-:S05]  /*1bb0*/  IMAD.IADD R2, R5, 0x1, R11 ;  /* 0x0000000105027824 */ /* 0x000fca00078e020b */
[----:B------:R-:W-:-:S05]  /*1bc0*/  I2FP.F32.U32 R2, R2 ;  /* 0x0000000200027245 */ /* 0x000fca0000201000 */
[----:B------:R-:W-:-:S04]  /*1bd0*/  FFMA R8, R2, R17, 1.1641532182693481445e-10 ;  /* 0x2f00000002087423 */ /* 0x000fc80000000011 */
[----:B------:R-:W0:Y:S02]  /*1be0*/  F2F.F64.F32 R2, R8 ;  /* 0x0000000800027310 */ /* 0x000e240000201800 */
[----:B0-----:R-:W-:-:S08]  /*1bf0*/  DMUL R2, R2, R2 ;  /* 0x0000000202027228 */ /* 0x001fd00000000000 */
[----:B------:R-:W-:-:S06]  /*1c00*/  DFMA R22, R22, R22, R2 ;  /* 0x000000161616722b */ /* 0x000fcc0000000002 */
[----:B------:R-:W0:Y:S04]  /*1c10*/  MUFU.RSQ64H R17, R23 ;  /* 0x0000001700117308 */ /* 0x000e280000001c00 */
[----:B------:R-:W-:-:S05]  /*1c20*/  VIADD R16, R23, 0xfcb00000 ;  /* 0xfcb0000017107836 */ /* 0x000fca0000000000 */
[----:B------:R-:W-:Y:S01]  /*1c30*/  ISETP.GE.U32.AND P1, PT, R16, 0x7ca00000, PT ;  /* 0x7ca000001000780c */ /* 0x000fe20003f26070 */
[----:B0-----:R-:W-:-:S08]  /*1c40*/  DMUL R2, R16, R16 ;  /* 0x0000001010027228 */ /* 0x001fd00000000000 */
[----:B------:R-:W-:-:S08]  /*1c50*/  DFMA R2, R22, -R2, 1 ;  /* 0x3ff000001602742b */ /* 0x000fd00000000802 */
[----:B------:R-:W-:Y:S02]  /*1c60*/  DFMA R28, R2, R28, 0.5 ;  /* 0x3fe00000021c742b */ /* 0x000fe4000000001c */
[----:B------:R-:W-:-:S08]  /*1c70*/  DMUL R2, R16, R2 ;  /* 0x0000000210027228 */ /* 0x000fd00000000000 */
[----:B------:R-:W-:Y:S01]  /*1c80*/  DFMA R28, R28, R2, R16 ;  /* 0x000000021c1c722b */ /* 0x000fe20000000010 */
[----:B------:R-:W-:Y:S02]  /*1c90*/  VIADD R3, R7, 0x1 ;  /* 0x0000000107037836 */ /* 0x000fe40000000000 */
[----:B------:R-:W-:-:S05]  /*1ca0*/  @P0 IMAD.MOV R3, RZ, RZ, R7 ;  /* 0x000000ffff030224 */ /* 0x000fca00078e0207 */
        /* <DEDUP_REMOVED lines=15> */
.L_x_17:
[----:B------:R-:W-:Y:S05]  /*1da0*/  BSYNC.RECONVERGENT B0 ;  /* 0x0000000000007941 */ /* 0x000fea0003800200 */
.L_x_16:
[----:B------:R-:W-:Y:S01]  /*1db0*/  DSETP.GTU.AND P0, PT, R24, 1, PT ;  /* 0x3ff000001800742a */ /* 0x000fe20003f0c000 */
[----:B------:R-:W-:Y:S02]  /*1dc0*/  VIADD R7, R3, 0x1 ;  /* 0x0000000103077836 */ /* 0x000fe40000000000 */
[----:B------:R-:W-:-:S11]  /*1dd0*/  VIADD R2, R5, 0x2c3e28 ;  /* 0x002c3e2805027836 */ /* 0x000fd60000000000 */
[----:B------:R-:W-:Y:S01]  /*1de0*/  @P0 IMAD.MOV R7, RZ, RZ, R3 ;  /* 0x000000ffff070224 */ /* 0x000fe200078e0203 */
[----:B------:R-:W-:Y:S06]  /*1df0*/  BRA.U UP0, `(.L_x_18) ;  /* 0xfffffff100887547 */ /* 0x000fec000b83ffff */
.L_x_9:
[----:B------:R-:W-:-:S09]  /*1e00*/  UISETP.NE.AND UP0, UPT, UR4, URZ, UPT ;  /* 0x000000ff0400728c */ /* 0x000fd2000bf05270 */
[----:B------:R-:W-:Y:S05]  /*1e10*/  BRA.U !UP0, `(.L_x_19) ;  /* 0x0000000508047547 */ /* 0x000fea000b800000 */
[----:B------:R-:W-:Y:S01]  /*1e20*/  VIADD R3, R5, 0xb0f8a ;  /* 0x000b0f8a05037836 */ /* 0x000fe20000000000 */
[----:B------:R-:W-:-:S12]  /*1e30*/  UIADD3 UR4, UPT, UPT, -UR4, URZ, URZ ;  /* 0x000000ff04047290 */ /* 0x000fd8000fffe1ff */
.L_x_22:
[----:B------:R-:W-:Y:S01]  /*1e40*/  SHF.R.U32.HI R2, RZ, 0x2, R9 ;  /* 0x00000002ff027819 */ /* 0x000fe20000011609 */
[----:B------:R-:W-:Y:S01]  /*1e50*/  IMAD.SHL.U32 R5, R11, 0x10, RZ ;  /* 0x000000100b057824 */ /* 0x000fe200078e00ff */
[----:B------:R-:W-:Y:S01]  /*1e60*/  BSSY.RECONVERGENT B0, `(.L_x_20) ;  /* 0x0000034000007945 */ /* 0x000fe20003800200 */
[----:B------:R-:W-:Y:S01]  /*1e70*/  IMAD.MOV.U32 R16, RZ, RZ, 0x2f800000 ;  /* 0x2f800000ff107424 */ /* 0x000fe200078e00ff */
[----:B------:R-:W-:Y:S01]  /*1e80*/  LOP3.LUT R2, R2, R9, RZ, 0x3c, !PT ;  /* 0x0000000902027212 */ /* 0x000fe200078e3cff */
[----:B------:R-:W-:Y:S01]  /*1e90*/  IMAD.MOV.U32 R22, RZ, RZ, 0x0 ;  /* 0x00000000ff167424 */ /* 0x000fe200078e00ff */
[----:B0-----:R-:W-:Y:S01]  /*1ea0*/  SHF.R.U32.HI R9, RZ, 0x2, R14 ;  /* 0x00000002ff097819 */ /* 0x001fe2000001160e */
[----:B------:R-:W-:Y:S02]  /*1eb0*/  IMAD.MOV.U32 R23, RZ, RZ, 0x3fd80000 ;  /* 0x3fd80000ff177424 */ /* 0x000fe400078e00ff */
[----:B------:R-:W-:Y:S01]  /*1ec0*/  IMAD.SHL.U32 R4, R2, 0x2, RZ ;  /* 0x0000000202047824 */ /* 0x000fe200078e00ff */
[----:B------:R-:W-:-:S04]  /*1ed0*/  LOP3.LUT R9, R9, R14, RZ, 0x3c, !PT ;  /* 0x0000000e09097212 */ /* 0x000fc800078e3cff */
[----:B------:R-:W-:Y:S01]  /*1ee0*/  LOP3.LUT R2, R2, R4, R5, 0x96, !PT ;  /* 0x0000000402027212 */ /* 0x000fe200078e9605 */
[----:B------:R-:W-:-:S03]  /*1ef0*/  IMAD.SHL.U32 R5, R9, 0x2, RZ ;  /* 0x0000000209057824 */ /* 0x000fc600078e00ff */
[----:B------:R-:W-:-:S05]  /*1f00*/  LOP3.LUT R2, R2, R11, RZ, 0x3c, !PT ;  /* 0x0000000b02027212 */ /* 0x000fca00078e3cff */
[----:B------:R-:W-:-:S05]  /*1f10*/  IMAD.SHL.U32 R4, R2, 0x10, RZ ;  /* 0x0000001002047824 */ /* 0x000fca00078e00ff */
[----:B------:R-:W-:-:S04]  /*1f20*/  LOP3.LUT R5, R9, R5, R4, 0x96, !PT ;  /* 0x0000000509057212 */ /* 0x000fc800078e9604 */
[----:B------:R-:W-:-:S05]  /*1f30*/  LOP3.LUT R8, R5, R2, RZ, 0x3c, !PT ;  /* 0x0000000205087212 */ /* 0x000fca00078e3cff */
[----:B------:R-:W-:-:S05]  /*1f40*/  IMAD.IADD R4, R8, 0x1, R3 ;  /* 0x0000000108047824 */ /* 0x000fca00078e0203 */
[----:B------:R-:W-:Y:S02]  /*1f50*/  I2FP.F32.U32 R5, R4 ;  /* 0x0000000400057245 */ /* 0x000fe40000201000 */
[----:B------:R-:W-:-:S03]  /*1f60*/  IADD3 R4, PT, PT, R3, -0x587c5, R2 ;  /* 0xfffa783b03047810 */ /* 0x000fc60007ffe002 */
[----:B------:R-:W-:Y:S01]  /*1f70*/  FFMA R14, R5, R16, 1.1641532182693481445e-10 ;  /* 0x2f000000050e7423 */ /* 0x000fe20000000010 */
[----:B------:R-:W-:-:S03]  /*1f80*/  I2FP.F32.U32 R9, R4 ;  /* 0x0000000400097245 */ /* 0x000fc60000201000 */
[----:B------:R0:W1:Y:S02]  /*1f90*/  F2F.F64.F32 R4, R14 ;  /* 0x0000000e00047310 */ /* 0x0000640000201800 */
[----:B------:R-:W-:-:S06]  /*1fa0*/  FFMA R9, R9, R16, 1.1641532182693481445e-10 ;  /* 0x2f00000009097423 */ /* 0x000fcc0000000010 */
[----:B------:R2:W3:Y:S01]  /*1fb0*/  F2F.F64.F32 R20, R9 ;  /* 0x0000000900147310 */ /* 0x0004e20000201800 */
[----:B0-----:R-:W-:Y:S02]  /*1fc0*/  IMAD.MOV.U32 R14, RZ, RZ, R10 ;  /* 0x000000ffff0e7224 */ /* 0x001fe400078e000a */
[----:B------:R-:W-:Y:S01]  /*1fd0*/  IMAD.MOV.U32 R10, RZ, RZ, R2 ;  /* 0x000000ffff0a7224 */ /* 0x000fe200078e0002 */
[----:B-1----:R-:W-:Y:S01]  /*1fe0*/  DMUL R4, R4, R4 ;  /* 0x0000000404047228 */ /* 0x002fe20000000000 */
[----:B--2---:R-:W-:Y:S02]  /*1ff0*/  IMAD.MOV.U32 R9, RZ, RZ, R15 ;  /* 0x000000ffff097224 */ /* 0x004fe400078e000f */
[----:B------:R-:W-:Y:S02]  /*2000*/  IMAD.MOV.U32 R15, RZ, RZ, R11 ;  /* 0x000000ffff0f7224 */ /* 0x000fe400078e000b */
[----:B------:R-:W-:-:S03]  /*2010*/  IMAD.MOV.U32 R11, RZ, RZ, R8 ;  /* 0x000000ffff0b7224 */ /* 0x000fc600078e0008 */
[----:B---3--:R-:W-:-:S06]  /*2020*/  DFMA R20, R20, R20, R4 ;  /* 0x000000141414722b */ /* 0x008fcc0000000004 */
        /* <DEDUP_REMOVED lines=15> */
[----:B------:R-:W-:Y:S01]  /*2120*/  IMAD.MOV.U32 R26, RZ, RZ, R27 ;  /* 0x000000ffff1a7224 */ /* 0x000fe200078e001b */
[----:B------:R-:W-:Y:S01]  /*2130*/  MOV R27, 0x21a0 ;  /* 0x000021a0001b7802 */ /* 0x000fe20000000f00 */
[----:B------:R-:W-:Y:S02]  /*2140*/  IMAD.MOV.U32 R25, RZ, RZ, R20 ;  /* 0x000000ffff197224 */ /* 0x000fe400078e0014 */
[----:B------:R-:W-:Y:S02]  /*2150*/  IMAD.MOV.U32 R24, RZ, RZ, R21 ;  /* 0x000000ffff187224 */ /* 0x000fe400078e0015 */
[----:B------:R-:W-:Y:S02]  /*2160*/  IMAD.MOV.U32 R22, RZ, RZ, R19 ;  /* 0x000000ffff167224 */ /* 0x000fe400078e0013 */
[----:B------:R-:W-:-:S02]  /*2170*/  IMAD.MOV.U32 R8, RZ, RZ, R4 ;  /* 0x000000ffff087224 */ /* 0x000fc400078e0004 */
[----:B------:R-:W-:-:S07]  /*2180*/  IMAD.MOV.U32 R23, RZ, RZ, R5 ;  /* 0x000000ffff177224 */ /* 0x000fce00078e0005 */
[----:B------:R-:W-:Y:S05]  /*2190*/  CALL.REL.NOINC `($__internal_0_$__cuda_sm20_dsqrt_rn_f64_mediumpath_v1) ;  /* 0x0000000000507944 */ /* 0x000fea0003c00000 */
.L_x_21:
[----:B------:R-:W-:Y:S05]  /*21a0*/  BSYNC.RECONVERGENT B0 ;  /* 0x0000000000007941 */ /* 0x000fea0003800200 */
.L_x_20:
[----:B------:R-:W-:Y:S01]  /*21b0*/  DSETP.GTU.AND P0, PT, R24, 1, PT ;  /* 0x3ff000001800742a */ /* 0x000fe20003f0c000 */
[----:B------:R-:W-:Y:S01]  /*21c0*/  UIADD3 UR4, UPT, UPT, UR4, 0x1, URZ ;  /* 0x0000000104047890 */ /* 0x000fe2000fffe0ff */
[----:B------:R-:W-:Y:S02]  /*21d0*/  VIADD R2, R7, 0x1 ;  /* 0x0000000107027836 */ /* 0x000fe40000000000 */
[----:B------:R-:W-:Y:S01]  /*21e0*/  VIADD R3, R3, 0xb0f8a ;  /* 0x000b0f8a03037836 */ /* 0x000fe20000000000 */
[----:B------:R-:W-:-:S09]  /*21f0*/  UISETP.NE.AND UP0, UPT, UR4, URZ, UPT ;  /* 0x000000ff0400728c */ /* 0x000fd2000bf05270 */
[----:B------:R-:W-:-:S04]  /*2200*/  @P0 IMAD.MOV R2, RZ, RZ, R7 ;  /* 0x000000ffff020224 */ /* 0x000fc800078e0207 */
[----:B------:R-:W-:Y:S01]  /*2210*/  IMAD.MOV.U32 R7, RZ, RZ, R2 ;  /* 0x000000ffff077224 */ /* 0x000fe200078e0002 */
[----:B------:R-:W-:Y:S06]  /*2220*/  BRA.U UP0, `(.L_x_22) ;  /* 0xfffffffd00047547 */ /* 0x000fec000b83ffff */
.L_x_19:
[----:B------:R-:W0:Y:S01]  /*2230*/  LDC R3, c[0x0][0x398] ;  /* 0x0000e600ff037b82 */ /* 0x000e220000000800 */
[----:B------:R1:W-:Y:S04]  /*2240*/  STG.E.64 desc[UR6][R12.64+0x8], R14 ;  /* 0x0000080e0c007986 */ /* 0x0003e8000c101b06 */
[----:B------:R1:W-:Y:S01]  /*2250*/  STG.E.64 desc[UR6][R12.64+0x10], R10 ;  /* 0x0000100a0c007986 */ /* 0x0003e2000c101b06 */
[----:B0-----:R-:W-:-:S05]  /*2260*/  IMAD R8, R3, 0xb0f8a, R6 ;  /* 0x000b0f8a03087824 */ /* 0x001fca00078e0206 */
[----:B------:R1:W-:Y:S02]  /*2270*/  STG.E.64 desc[UR6][R12.64], R8 ;  /* 0x000000080c007986 */ /* 0x0003e4000c101b06 */
.L_x_8:
[----:B------:R-:W2:Y:S01]  /*2280*/  LDCU.64 UR4, c[0x0][0x388] ;  /* 0x00007100ff0477ac */ /* 0x000ea20008000a00 */
[----:B------:R-:W-:Y:S02]  /*2290*/  SHF.R.S32.HI R3, RZ, 0x1f, R0 ;  /* 0x0000001fff037819 */ /* 0x000fe40000011400 */
[----:B--2---:R-:W-:-:S04]  /*22a0*/  LEA R2, P0, R0, UR4, 0x2 ;  /* 0x0000000400027c11 */ /* 0x004fc8000f8010ff */
[----:B------:R-:W-:-:S05]  /*22b0*/  LEA.HI.X R3, R0, UR5, R3, 0x2, P0 ;  /* 0x0000000500037c11 */ /* 0x000fca00080f1403 */
[----:B------:R-:W-:Y:S01]  /*22c0*/  STG.E desc[UR6][R2.64], R7 ;  /* 0x0000000702007986 */ /* 0x000fe2000c101906 */
[----:B------:R-:W-:Y:S05]  /*22d0*/  EXIT ;  /* 0x000000000000794d */ /* 0x000fea0003800000 */
        .weak           $__internal_0_$__cuda_sm20_dsqrt_rn_f64_mediumpath_v1
        .type           $__internal_0_$__cuda_sm20_dsqrt_rn_f64_mediumpath_v1,@function
        .size           $__internal_0_$__cuda_sm20_dsqrt_rn_f64_mediumpath_v1,(.L_x_28 - $__internal_0_$__cuda_sm20_dsqrt_rn_f64_mediumpath_v1)
$__internal_0_$__cuda_sm20_dsqrt_rn_f64_mediumpath_v1:
[----:B------:R-:W-:Y:S01]  /*22e0*/  ISETP.GE.U32.AND P0, PT, R16, -0x3400000, PT ;  /* 0xfcc000001000780c */ /* 0x000fe20003f06070 */
[----:B------:R-:W-:Y:S01]  /*22f0*/  BSSY.RECONVERGENT B1, `(.L_x_23) ;  /* 0x0000029000017945 */ /* 0x000fe20003800200 */
[----:B------:R-:W-:Y:S02]  /*2300*/  IMAD.MOV.U32 R16, RZ, RZ, R25 ;  /* 0x000000ffff107224 */ /* 0x000fe400078e0019 */
[----:B------:R-:W-:Y:S02]  /*2310*/  IMAD.MOV.U32 R17, RZ, RZ, R24 ;  /* 0x000000ffff117224 */ /* 0x000fe400078e0018 */
[----:B------:R-:W-:Y:S02]  /*2320*/  IMAD.MOV.U32 R19, RZ, RZ, R22 ;  /* 0x000000ffff137224 */ /* 0x000fe400078e0016 */
[----:B------:R-:W-:Y:S02]  /*2330*/  IMAD.MOV.U32 R24, RZ, RZ, R2 ;  /* 0x000000ffff187224 */ /* 0x000fe400078e0002 */
[----:B------:R-:W-:-:S02]  /*2340*/  IMAD.MOV.U32 R25, RZ, RZ, R26 ;  /* 0x000000ffff197224 */ /* 0x000fc400078e001a */
[----:B------:R-:W-:Y:S01]  /*2350*/  IMAD.MOV.U32 R22, RZ, RZ, R8 ;  /* 0x000000ffff167224 */ /* 0x000fe200078e0008 */
[----:B------:R-:W-:Y:S06]  /*2360*/  @!P0 BRA `(.L_x_24) ;  /* 0x0000000000208947 */ /* 0x000fec0003800000 */
[----:B------:R-:W-:-:S10]  /*2370*/  DFMA.RM R22, R18, R24, R22 ;  /* 0x000000181216722b */ /* 0x000fd40000004016 */
[----:B------:R-:W-:-:S05]  /*2380*/  IADD3 R18, P0, PT, R22, 0x1, RZ ;  /* 0x0000000116127810 */ /* 0x000fca0007f1e0ff */
[----:B------:R-:W-:-:S06]  /*2390*/  IMAD.X R19, RZ, RZ, R23, P0 ;  /* 0x000000ffff137224 */ /* 0x000fcc00000e0617 */
[----:B------:R-:W-:-:S08]  /*23a0*/  DFMA.RP R16, -R22, R18, R16 ;  /* 0x000000121610722b */ /* 0x000fd00000008110 */
[----:B------:R-:W-:-:S06]  /*23b0*/  DSETP.GT.AND P0, PT, R16, RZ, PT ;  /* 0x000000ff1000722a */ /* 0x000fcc0003f04000 */
[----:B------:R-:W-:Y:S02]  /*23c0*/  FSEL R18, R18, R22, P0 ;  /* 0x0000001612127208 */ /* 0x000fe40000000000 */
[----:B------:R-:W-:Y:S01]  /*23d0*/  FSEL R19, R19, R23, P0 ;  /* 0x0000001713137208 */ /* 0x000fe20000000000 */
[----:B------:R-:W-:Y:S06]  /*23e0*/  BRA `(.L_x_25) ;  /* 0x0000000000647947 */ /* 0x000fec0003800000 */
.L_x_24:
[----:B------:R-:W-:-:S14]  /*23f0*/  DSETP.NE.AND P0, PT, R16, RZ, PT ;  /* 0x000000ff1000722a */ /* 0x000fdc0003f05000 */
[----:B------:R-:W-:Y:S05]  /*2400*/  @!P0 BRA `(.L_x_26) ;  /* 0x0000000000588947 */ /* 0x000fea0003800000 */
[----:B------:R-:W-:-:S13]  /*2410*/  ISETP.GE.AND P0, PT, R17, RZ, PT ;  /* 0x000000ff1100720c */ /* 0x000fda0003f06270 */
[----:B------:R-:W-:Y:S02]  /*2420*/  @!P0 IMAD.MOV.U32 R18, RZ, RZ, 0x0 ;  /* 0x00000000ff128424 */ /* 0x000fe400078e00ff */
[----:B------:R-:W-:Y:S01]  /*2430*/  @!P0 IMAD.MOV.U32 R19, RZ, RZ, -0x80000 ;  /* 0xfff80000ff138424 */ /* 0x000fe200078e00ff */
[----:B------:R-:W-:Y:S06]  /*2440*/  @!P0 BRA `(.L_x_25) ;  /* 0x00000000004c8947 */ /* 0x000fec0003800000 */
[----:B------:R-:W-:-:S13]  /*2450*/  ISETP.GT.AND P0, PT, R17, 0x7fefffff, PT ;  /* 0x7fefffff1100780c */ /* 0x000fda0003f04270 */
[----:B------:R-:W-:Y:S05]  /*2460*/  @P0 BRA `(.L_x_26) ;  /* 0x0000000000400947 */ /* 0x000fea0003800000 */
[----:B------:R-:W-:Y:S01]  /*2470*/  DMUL R24, R16, 8.11296384146066816958e+31 ;  /* 0x4690000010187828 */ /* 0x000fe20000000000 */
[----:B------:R-:W-:Y:S02]  /*2480*/  IMAD.MOV.U32 R22, RZ, RZ, RZ ;  /* 0x000000ffff167224 */ /* 0x000fe400078e00ff */
[----:B------:R-:W-:Y:S02]  /*2490*/  IMAD.MOV.U32 R16, RZ, RZ, 0x0 ;  /* 0x00000000ff107424 */ /* 0x000fe400078e00ff */
[----:B------:R-:W-:Y:S01]  /*24a0*/  IMAD.MOV.U32 R17, RZ, RZ, 0x3fd80000 ;  /* 0x3fd80000ff117424 */ /* 0x000fe200078e00ff */
[----:B------:R-:W0:Y:S02]  /*24b0*/  MUFU.RSQ64H R23, R25 ;  /* 0x0000001900177308 */ /* 0x000e240000001c00 */
[----:B0-----:R-:W-:-:S08]  /*24c0*/  DMUL R18, R22, R22 ;  /* 0x0000001616127228 */ /* 0x001fd00000000000 */
[----:B------:R-:W-:-:S08]  /*24d0*/  DFMA R18, R24, -R18, 1 ;  /* 0x3ff000001812742b */ /* 0x000fd00000000812 */
[----:B------:R-:W-:Y:S02]  /*24e0*/  DFMA R16, R18, R16, 0.5 ;  /* 0x3fe000001210742b */ /* 0x000fe40000000010 */
[----:B------:R-:W-:-:S08]  /*24f0*/  DMUL R18, R22, R18 ;  /* 0x0000001216127228 */ /* 0x000fd00000000000 */
[----:B------:R-:W-:-:S08]  /*2500*/  DFMA R18, R16, R18, R22 ;  /* 0x000000121012722b */ /* 0x000fd00000000016 */
[----:B------:R-:W-:Y:S02]  /*2510*/  DMUL R16, R24, R18 ;  /* 0x0000001218107228 */ /* 0x000fe40000000000 */
[----:B------:R-:W-:-:S06]  /*2520*/  VIADD R19, R19, 0xfff00000 ;  /* 0xfff0000013137836 */ /* 0x000fcc0000000000 */
[----:B------:R-:W-:-:S08]  /*2530*/  DFMA R24, R16, -R16, R24 ;  /* 0x800000101018722b */ /* 0x000fd00000000018 */
[----:B------:R-:W-:-:S10]  /*2540*/  DFMA R18, R18, R24, R16 ;  /* 0x000000181212722b */ /* 0x000fd40000000010 */
[----:B------:R-:W-:Y:S01]  /*2550*/  VIADD R19, R19, 0xfcb00000 ;  /* 0xfcb0000013137836 */ /* 0x000fe20000000000 */
[----:B------:R-:W-:Y:S06]  /*2560*/  BRA `(.L_x_25) ;  /* 0x0000000000047947 */ /* 0x000fec0003800000 */
.L_x_26:
[----:B------:R-:W-:-:S11]  /*2570*/  DADD R18, R16, R16 ;  /* 0x0000000010127229 */ /* 0x000fd60000000010 */
.L_x_25:
[----:B------:R-:W-:Y:S05]  /*2580*/  BSYNC.RECONVERGENT B1 ;  /* 0x0000000000017941 */ /* 0x000fea0003800200 */
.L_x_23:
[----:B------:R-:W-:Y:S02]  /*2590*/  IMAD.MOV.U32 R16, RZ, RZ, R27 ;  /* 0x000000ffff107224 */ /* 0x000fe400078e001b */
[----:B------:R-:W-:Y:S02]  /*25a0*/  IMAD.MOV.U32 R17, RZ, RZ, 0x0 ;  /* 0x00000000ff117424 */ /* 0x000fe400078e00ff */
[----:B------:R-:W-:Y:S02]  /*25b0*/  IMAD.MOV.U32 R24, RZ, RZ, R18 ;  /* 0x000000ffff187224 */ /* 0x000fe400078e0012 */
[----:B------:R-:W-:Y:S01]  /*25c0*/  IMAD.MOV.U32 R25, RZ, RZ, R19 ;  /* 0x000000ffff197224 */ /* 0x000fe200078e0013 */
[----:B------:R-:W-:Y:S06]  /*25d0*/  RET.REL.NODEC R16 `(_Z8piKernelmPiP17curandStateXORWOWi) ;  /* 0xffffffd810887950 */ /* 0x000fec0003c3ffff */
.L_x_27:
[----:B------:R-:W-:-:S00]  /*25e0*/  BRA `(.L_x_27) ;  /* 0xfffffffc00fc7947 */ /* 0x000fc0000383ffff */
[----:B------:R-:W-:-:S00]  /*25f0*/  NOP ;  /* 0x0000000000007918 */ /* 0x000fc00000000000 */
        /* <DEDUP_REMOVED lines=8> */
.L_x_28:


//--------------------- .nv.global.init           --------------------------
	.section	.nv.global.init,"aw",@progbits
	.align	4
.nv.global.init:
	.type		mrg32k3aM1SubSeq,@object
	.size		mrg32k3aM1SubSeq,(mrg32k3aM2SubSeq - mrg32k3aM1SubSeq)
mrg32k3aM1SubSeq:
        /*0000*/ 	.byte	0x0b, 0xcc, 0xee, 0x04, 0x73, 0x29, 0x8b, 0x6f, 0xf6, 0x53, 0x03, 0xf6, 0x23, 0xf6, 0xea, 0xda
        /* <DEDUP_REMOVED lines=125> */
	.type		mrg32k3aM2SubSeq,@object
	.size		mrg32k3aM2SubSeq,(mrg32k3aM1 - mrg32k3aM2SubSeq)
mrg32k3aM2SubSeq:
        /* <DEDUP_REMOVED lines=126> */
	.type		mrg32k3aM1,@object
	.size		mrg32k3aM1,(mrg32k3aM1Seq - mrg32k3aM1)
mrg32k3aM1:
        /* <DEDUP_REMOVED lines=144> */
	.type		mrg32k3aM1Seq,@object
	.size		mrg32k3aM1Seq,(mrg32k3aM2 - mrg32k3aM1Seq)
mrg32k3aM1Seq:
        /* <DEDUP_REMOVED lines=144> */
	.type		mrg32k3aM2,@object
	.size		mrg32k3aM2,(mrg32k3aM2Seq - mrg32k3aM2)
mrg32k3aM2:
        /* <DEDUP_REMOVED lines=144> */
	.type		mrg32k3aM2Seq,@object
	.size		mrg32k3aM2Seq,(precalc_xorwow_matrix - mrg32k3aM2Seq)
mrg32k3aM2Seq:
        /* <DEDUP_REMOVED lines=144> */
	.type		precalc_xorwow_matrix,@object
	.size		precalc_xorwow_matrix,(precalc_xorwow_offset_matrix - precalc_xorwow_matrix)
precalc_xorwow_matrix:
        /* <DEDUP_REMOVED lines=6400> */
	.type		precalc_xorwow_offset_matrix,@object
	.size		precalc_xorwow_offset_matrix,(.L_1 - precalc_xorwow_offset_matrix)
precalc_xorwow_offset_matrix:
        /* <DEDUP_REMOVED lines=6400> */
.L_1:


//--------------------- .nv.shared.reserved.0     --------------------------
	.section	.nv.shared.reserved.0,"aw",@nobits
	.weak		__nv_reservedSMEM_offset_0_alias
	.size		__nv_reservedSMEM_offset_0_alias, 0, 64
	.other		__nv_reservedSMEM_offset_0_alias,@"STO_CUDA_RESERVED_SHARED STV_DEFAULT"
__nv_reservedSMEM_offset_0_alias:
	.zero		0
	.zero		64


//--------------------- .nv.constant0._Z8piKernelmPiP17curandStateXORWOWi --------------------------
	.section	.nv.constant0._Z8piKernelmPiP17curandStateXORWOWi,"a",@progbits
	.sectionflags	@""
	.align	4
.nv.constant0._Z8piKernelmPiP17curandStateXORWOWi:
	.zero		924


//--------------------- SYMBOLS --------------------------

	.type		.nv.reservedSmem.offset0,@object
	.size		.nv.reservedSmem.offset0,0x4
